	.target	sm_100a

	.elftype	@"ET_EXEC"


//--------------------- .note.nv.tkinfo           --------------------------
	.section	.note.nv.tkinfo,"",@"SHT_NOTE"
	.sectionflags	@"SHF_NOTE_NV_TKINFO"
	.tkinfo
        /*0018*/ 	.word	0x00000002
        /*0030*/ 	.string	""
        /*0030*/ 	.string	"ptxas"
        /*0030*/ 	.string	"Cuda compilation tools, release 13.0, V13.0.88"
        /*0030*/ 	.string	"Build cuda_13.0.r13.0/compiler.36424714_0"
        /*0030*/ 	.string	"-arch sm_100a -m 64 "



//--------------------- .note.nv.cuinfo           --------------------------
	.section	.note.nv.cuinfo,"",@"SHT_NOTE"
	.sectionflags	@"SHF_NOTE_NV_CUINFO"
        /*0018*/ 	.short	0x0002
        /*001a*/ 	.short	0x0064
        /*001c*/ 	.short	0x0082
	.zero		2


//--------------------- .nv.info                  --------------------------
	.section	.nv.info,"",@"SHT_CUDA_INFO"
	.align	4


	//----- nvinfo : EIATTR_REGCOUNT
	.align		4
        /*0000*/ 	.byte	0x04, 0x2f
        /*0002*/ 	.short	(.L_19 - .L_18)
	.align		4
.L_18:
        /*0004*/ 	.word	index@(_ZN7cutlass13device_kernelINS_4gemm6kernel13GemmUniversalIN4cute5tupleIJiiiiEEENS1_10collective13CollectiveMmaINS1_35MainloopSm100TmaUmmaWarpSpecializedILi54ELi2ELi4ENS5_IJNS4_1CILi1EEESB_SB_EEEEENS5_IJNSA_ILi64EEESE_NSA_ILi32EEEEEENS_12float_e4m3_tENS5_IJlSB_lEEESH_NS5_IJSB_llEEENS4_8TiledMMAINS4_8MMA_AtomIJNS4_10MMA_TraitsINS4_19SM100_MMA_F8F6F4_SSEJSH_SH_fSE_SE_NS4_17integral_constantINS4_4UMMA5MajorELSQ_0EEENSO_ISQ_LSQ_1EEENSO_INSP_7ScaleInELST_0EEESU_EEEEEENS4_6LayoutISC_NS5_IJNSA_ILi0EEESY_SY_EEEEENS5_IJNS4_10UnderscoreES11_S11_EEEEENS4_13SM90_TMA_LOADENS4_14ComposedLayoutINS4_7SwizzleILi1ELi4ELi3EEENS4_18smem_ptr_flag_bitsILi8EEENSX_INS5_IJNSA_ILi8EEESF_EEENS5_IJSF_SB_EEEEEEEvNS4_8identityES14_NS15_INS16_ILi2ELi4ELi3EEES19_NSX_INS5_IJSE_S1A_EEENS5_IJSB_SE_EEEEEEEvS1F_EENS_8epilogue10collective18CollectiveEpilogueINS1M_23Sm100TmaWarpSpecializedILi1ELi1ELi32ELb0ELb0EEEJSG_NS5_IJNSX_ISE_SB_EES1R_EEESH_SI_SH_SI_NS1M_6fusion15FusionCallbacksIS1Q_NS1T_17LinearCombinationISH_fSH_fLNS_15FloatRoundStyleE2EEESG_S1S_JEEENS4_5SM1004TMEM4LOAD26SM100_TMEM_LOAD_16dp32b32xES14_NS15_IS1G_S19_NSX_INS5_IJS1A_SE_EEENS5_IJSE_SB_EEEEEEENS4_39AutoVectorizingCopyWithAssumedAlignmentILi128EEENS4_14SM90_TMA_STOREES26_S28_S28_EEEvvEEEEvNT_6ParamsE)
        /*0008*/ 	.word	0x00000078


	//----- nvinfo : EIATTR_FRAME_SIZE
	.align		4
.L_19:
        /*000c*/ 	.byte	0x04, 0x11
        /*000e*/ 	.short	(.L_21 - .L_20)
	.align		4
.L_20:
        /*0010*/ 	.word	index@($__internal_2_$__cuda_sm10x_tcgen05_guardrail_trap_unallocated_columns_being_dealloced)
        /*0014*/ 	.word	0x00000000


	//----- nvinfo : EIATTR_FRAME_SIZE
	.align		4
.L_21:
        /*0018*/ 	.byte	0x04, 0x11
        /*001a*/ 	.short	(.L_23 - .L_22)
	.align		4
.L_22:
        /*001c*/ 	.word	index@($__internal_1_$__cuda_sm10x_tcgen05_guardrail_trap_phase_invalid_during_alloc)
        /*0020*/ 	.word	0x00000000


	//----- nvinfo : EIATTR_FRAME_SIZE
	.align		4
.L_23:
        /*0024*/ 	.byte	0x04, 0x11
        /*0026*/ 	.short	(.L_25 - .L_24)
	.align		4
.L_24:
        /*0028*/ 	.word	index@($__internal_0_$__cuda_sm10x_tcgen05_guardrail_trap_col_being_dealloced_not_returned_by_alloc)
        /*002c*/ 	.word	0x00000000


	//----- nvinfo : EIATTR_FRAME_SIZE
	.align		4
.L_25:
        /*0030*/ 	.byte	0x04, 0x11
        /*0032*/ 	.short	(.L_27 - .L_26)
	.align		4
.L_26:
        /*0034*/ 	.word	index@(_ZN7cutlass13device_kernelINS_4gemm6kernel13GemmUniversalIN4cute5tupleIJiiiiEEENS1_10collective13CollectiveMmaINS1_35MainloopSm100TmaUmmaWarpSpecializedILi54ELi2ELi4ENS5_IJNS4_1CILi1EEESB_SB_EEEEENS5_IJNSA_ILi64EEESE_NSA_ILi32EEEEEENS_12float_e4m3_tENS5_IJlSB_lEEESH_NS5_IJSB_llEEENS4_8TiledMMAINS4_8MMA_AtomIJNS4_10MMA_TraitsINS4_19SM100_MMA_F8F6F4_SSEJSH_SH_fSE_SE_NS4_17integral_constantINS4_4UMMA5MajorELSQ_0EEENSO_ISQ_LSQ_1EEENSO_INSP_7ScaleInELST_0EEESU_EEEEEENS4_6LayoutISC_NS5_IJNSA_ILi0EEESY_SY_EEEEENS5_IJNS4_10UnderscoreES11_S11_EEEEENS4_13SM90_TMA_LOADENS4_14ComposedLayoutINS4_7SwizzleILi1ELi4ELi3EEENS4_18smem_ptr_flag_bitsILi8EEENSX_INS5_IJNSA_ILi8EEESF_EEENS5_IJSF_SB_EEEEEEEvNS4_8identityES14_NS15_INS16_ILi2ELi4ELi3EEES19_NSX_INS5_IJSE_S1A_EEENS5_IJSB_SE_EEEEEEEvS1F_EENS_8epilogue10collective18CollectiveEpilogueINS1M_23Sm100TmaWarpSpecializedILi1ELi1ELi32ELb0ELb0EEEJSG_NS5_IJNSX_ISE_SB_EES1R_EEESH_SI_SH_SI_NS1M_6fusion15FusionCallbacksIS1Q_NS1T_17LinearCombinationISH_fSH_fLNS_15FloatRoundStyleE2EEESG_S1S_JEEENS4_5SM1004TMEM4LOAD26SM100_TMEM_LOAD_16dp32b32xES14_NS15_IS1G_S19_NSX_INS5_IJS1A_SE_EEENS5_IJSE_SB_EEEEEEENS4_39AutoVectorizingCopyWithAssumedAlignmentILi128EEENS4_14SM90_TMA_STOREES26_S28_S28_EEEvvEEEEvNT_6ParamsE)
        /*0038*/ 	.word	0x00000000


	//----- nvinfo : EIATTR_MIN_STACK_SIZE
	.align		4
.L_27:
        /*003c*/ 	.byte	0x04, 0x12
        /*003e*/ 	.short	(.L_29 - .L_28)
	.align		4
.L_28:
        /*0040*/ 	.word	index@(_ZN7cutlass13device_kernelINS_4gemm6kernel13GemmUniversalIN4cute5tupleIJiiiiEEENS1_10collective13CollectiveMmaINS1_35MainloopSm100TmaUmmaWarpSpecializedILi54ELi2ELi4ENS5_IJNS4_1CILi1EEESB_SB_EEEEENS5_IJNSA_ILi64EEESE_NSA_ILi32EEEEEENS_12float_e4m3_tENS5_IJlSB_lEEESH_NS5_IJSB_llEEENS4_8TiledMMAINS4_8MMA_AtomIJNS4_10MMA_TraitsINS4_19SM100_MMA_F8F6F4_SSEJSH_SH_fSE_SE_NS4_17integral_constantINS4_4UMMA5MajorELSQ_0EEENSO_ISQ_LSQ_1EEENSO_INSP_7ScaleInELST_0EEESU_EEEEEENS4_6LayoutISC_NS5_IJNSA_ILi0EEESY_SY_EEEEENS5_IJNS4_10UnderscoreES11_S11_EEEEENS4_13SM90_TMA_LOADENS4_14ComposedLayoutINS4_7SwizzleILi1ELi4ELi3EEENS4_18smem_ptr_flag_bitsILi8EEENSX_INS5_IJNSA_ILi8EEESF_EEENS5_IJSF_SB_EEEEEEEvNS4_8identityES14_NS15_INS16_ILi2ELi4ELi3EEES19_NSX_INS5_IJSE_S1A_EEENS5_IJSB_SE_EEEEEEEvS1F_EENS_8epilogue10collective18CollectiveEpilogueINS1M_23Sm100TmaWarpSpecializedILi1ELi1ELi32ELb0ELb0EEEJSG_NS5_IJNSX_ISE_SB_EES1R_EEESH_SI_SH_SI_NS1M_6fusion15FusionCallbacksIS1Q_NS1T_17LinearCombinationISH_fSH_fLNS_15FloatRoundStyleE2EEESG_S1S_JEEENS4_5SM1004TMEM4LOAD26SM100_TMEM_LOAD_16dp32b32xES14_NS15_IS1G_S19_NSX_INS5_IJS1A_SE_EEENS5_IJSE_SB_EEEEEEENS4_39AutoVectorizingCopyWithAssumedAlignmentILi128EEENS4_14SM90_TMA_STOREES26_S28_S28_EEEvvEEEEvNT_6ParamsE)
        /*0044*/ 	.word	0x00000000
.L_29:


//--------------------- .nv.compat                --------------------------
	.section	.nv.compat,"",@"SHT_CUDA_COMPAT_INFO"
	.align	4
        /*0000*/ 	.byte	0x02, 0x09, 0x01, 0x00, 0x02, 0x02, 0x02, 0x00, 0x02, 0x05, 0x05, 0x00, 0x03, 0x07, 0x01, 0x01
        /*0010*/ 	.byte	0x02, 0x03, 0x01, 0x00, 0x02, 0x06, 0x01, 0x00, 0x04, 0x0b, 0x08, 0x00, 0x09, 0x00, 0x00, 0x00
        /*0020*/ 	.byte	0x00, 0x00, 0x00, 0x00


//--------------------- .nv.info._ZN7cutlass13device_kernelINS_4gemm6kernel13GemmUniversalIN4cute5tupleIJiiiiEEENS1_10collective13CollectiveMmaINS1_35MainloopSm100TmaUmmaWarpSpecializedILi54ELi2ELi4ENS5_IJNS4_1CILi1EEESB_SB_EEEEENS5_IJNSA_ILi64EEESE_NSA_ILi32EEEEEENS_12float_e4m3_tENS5_IJlSB_lEEESH_NS5_IJSB_llEEENS4_8TiledMMAINS4_8MMA_AtomIJNS4_10MMA_TraitsINS4_19SM100_MMA_F8F6F4_SSEJSH_SH_fSE_SE_NS4_17integral_constantINS4_4UMMA5MajorELSQ_0EEENSO_ISQ_LSQ_1EEENSO_INSP_7ScaleInELST_0EEESU_EEEEEENS4_6LayoutISC_NS5_IJNSA_ILi0EEESY_SY_EEEEENS5_IJNS4_10UnderscoreES11_S11_EEEEENS4_13SM90_TMA_LOADENS4_14ComposedLayoutINS4_7SwizzleILi1ELi4ELi3EEENS4_18smem_ptr_flag_bitsILi8EEENSX_INS5_IJNSA_ILi8EEESF_EEENS5_IJSF_SB_EEEEEEEvNS4_8identityES14_NS15_INS16_ILi2ELi4ELi3EEES19_NSX_INS5_IJSE_S1A_EEENS5_IJSB_SE_EEEEEEEvS1F_EENS_8epilogue10collective18CollectiveEpilogueINS1M_23Sm100TmaWarpSpecializedILi1ELi1ELi32ELb0ELb0EEEJSG_NS5_IJNSX_ISE_SB_EES1R_EEESH_SI_SH_SI_NS1M_6fusion15FusionCallbacksIS1Q_NS1T_17LinearCombinationISH_fSH_fLNS_15FloatRoundStyleE2EEESG_S1S_JEEENS4_5SM1004TMEM4LOAD26SM100_TMEM_LOAD_16dp32b32xES14_NS15_IS1G_S19_NSX_INS5_IJS1A_SE_EEENS5_IJSE_SB_EEEEEEENS4_39AutoVectorizingCopyWithAssumedAlignmentILi128EEENS4_14SM90_TMA_STOREES26_S28_S28_EEEvvEEEEvNT_6ParamsE --------------------------
	.section	.nv.info._ZN7cutlass13device_kernelINS_4gemm6kernel13GemmUniversalIN4cute5tupleIJiiiiEEENS1_10collective13CollectiveMmaINS1_35MainloopSm100TmaUmmaWarpSpecializedILi54ELi2ELi4ENS5_IJNS4_1CILi1EEESB_SB_EEEEENS5_IJNSA_ILi64EEESE_NSA_ILi32EEEEEENS_12float_e4m3_tENS5_IJlSB_lEEESH_NS5_IJSB_llEEENS4_8TiledMMAINS4_8MMA_AtomIJNS4_10MMA_TraitsINS4_19SM100_MMA_F8F6F4_SSEJSH_SH_fSE_SE_NS4_17integral_constantINS4_4UMMA5MajorELSQ_0EEENSO_ISQ_LSQ_1EEENSO_INSP_7ScaleInELST_0EEESU_EEEEEENS4_6LayoutISC_NS5_IJNSA_ILi0EEESY_SY_EEEEENS5_IJNS4_10UnderscoreES11_S11_EEEEENS4_13SM90_TMA_LOADENS4_14ComposedLayoutINS4_7SwizzleILi1ELi4ELi3EEENS4_18smem_ptr_flag_bitsILi8EEENSX_INS5_IJNSA_ILi8EEESF_EEENS5_IJSF_SB_EEEEEEEvNS4_8identityES14_NS15_INS16_ILi2ELi4ELi3EEES19_NSX_INS5_IJSE_S1A_EEENS5_IJSB_SE_EEEEEEEvS1F_EENS_8epilogue10collective18CollectiveEpilogueINS1M_23Sm100TmaWarpSpecializedILi1ELi1ELi32ELb0ELb0EEEJSG_NS5_IJNSX_ISE_SB_EES1R_EEESH_SI_SH_SI_NS1M_6fusion15FusionCallbacksIS1Q_NS1T_17LinearCombinationISH_fSH_fLNS_15FloatRoundStyleE2EEESG_S1S_JEEENS4_5SM1004TMEM4LOAD26SM100_TMEM_LOAD_16dp32b32xES14_NS15_IS1G_S19_NSX_INS5_IJS1A_SE_EEENS5_IJSE_SB_EEEEEEENS4_39AutoVectorizingCopyWithAssumedAlignmentILi128EEENS4_14SM90_TMA_STOREES26_S28_S28_EEEvvEEEEvNT_6ParamsE,"",@"SHT_CUDA_INFO"
	.sectionflags	@""
	.align	4


	//----- nvinfo : EIATTR_CUDA_API_VERSION
	.align		4
        /*0000*/ 	.byte	0x04, 0x37
        /*0002*/ 	.short	(.L_31 - .L_30)
.L_30:
        /*0004*/ 	.word	0x00000082


	//----- nvinfo : EIATTR_KPARAM_INFO
	.align		4
.L_31:
        /*0008*/ 	.byte	0x04, 0x17
        /*000a*/ 	.short	(.L_33 - .L_32)
.L_32:
        /*000c*/ 	.word	0x00000000
        /*0010*/ 	.short	0x0000
        /*0012*/ 	.short	0x0000
        /*0014*/ 	.byte	0x00, 0xf0, 0x01, 0x20


	//----- nvinfo : EIATTR_AT_ENTRY_FRAGMENTS
	.align		4
.L_33:
        /*0018*/ 	.byte	0x04, 0x4f
        /*001a*/ 	.short	(.L_35 - .L_34)


	//   ....[0]....
.L_34:
        /*001c*/ 	.word	0x00000006


	//----- nvinfo : EIATTR_RESERVED_SMEM_USED
	.align		4
.L_35:
        /*0020*/ 	.byte	0x01, 0x41
	.zero		2


	//----- nvinfo : EIATTR_SPARSE_MMA_MASK
	.align		4
        /*0024*/ 	.byte	0x03, 0x50
        /*0026*/ 	.short	0x0000


	//----- nvinfo : EIATTR_TCGEN05_1CTA_USED
	.align		4
        /*0028*/ 	.byte	0x01, 0x51
	.zero		2


	//----- nvinfo : EIATTR_MAXREG_COUNT
	.align		4
        /*002c*/ 	.byte	0x03, 0x1b
        /*002e*/ 	.short	0x00ff


	//----- nvinfo : EIATTR_NUM_BARRIERS
	.align		4
        /*0030*/ 	.byte	0x02, 0x4c
        /*0032*/ 	.byte	0x07
	.zero		1


	//----- nvinfo : EIATTR_EXTERNS
	.align		4
        /*0034*/ 	.byte	0x04, 0x0f
        /*0036*/ 	.short	(.L_37 - .L_36)


	//   ....[0]....
	.align		4
.L_36:
        /*0038*/ 	.word	index@(__assertfail)


	//----- nvinfo : EIATTR_MERCURY_ISA_VERSION
	.align		4
.L_37:
        /*003c*/ 	.byte	0x03, 0x5f
        /*003e*/ 	.short	0x0101


	//----- nvinfo : EIATTR_INT_WARP_WIDE_INSTR_OFFSETS
	.align		4
        /*0040*/ 	.byte	0x04, 0x31
        /*0042*/ 	.short	(.L_39 - .L_38)


	//   ....[0]....
.L_38:
        /*0044*/ 	.word	0x000023d0


	//   ....[1]....
        /*0048*/ 	.word	0x00005950


	//   ....[2]....
        /*004c*/ 	.word	0x00005970


	//   ....[3]....
        /*0050*/ 	.word	0x000059a0


	//   ....[4]....
        /*0054*/ 	.word	0x000063b0


	//   ....[5]....
        /*0058*/ 	.word	0x000064a0


	//----- nvinfo : EIATTR_COOP_GROUP_MASK_REGIDS
	.align		4
.L_39:
        /*005c*/ 	.byte	0x04, 0x29
        /*005e*/ 	.short	(.L_41 - .L_40)


	//   ....[0]....
.L_40:
        /*0060*/ 	.word	0xffffffff


	//   ....[1]....
        /*0064*/ 	.word	0xffffffff


	//   ....[2]....
        /*0068*/ 	.word	0xffffffff


	//   ....[3]....
        /*006c*/ 	.word	0xffffffff


	//   ....[4]....
        /*0070*/ 	.word	0xffffffff


	//   ....[5]....
        /*0074*/ 	.word	0xffffffff


	//   ....[6]....
        /*0078*/ 	.word	0xffffffff


	//   ....[7]....
        /*007c*/ 	.word	0xffffffff


	//   ....[8]....
        /*0080*/ 	.word	0xffffffff


	//   ....[9]....
        /*0084*/ 	.word	0xffffffff


	//   ....[10]....
        /*0088*/ 	.word	0xffffffff


	//   ....[11]....
        /*008c*/ 	.word	0xffffffff


	//   ....[12]....
        /*0090*/ 	.word	0xffffffff


	//----- nvinfo : EIATTR_COOP_GROUP_INSTR_OFFSETS
	.align		4
.L_41:
        /*0094*/ 	.byte	0x04, 0x28
        /*0096*/ 	.short	(.L_43 - .L_42)


	//   ....[0]....
.L_42:
        /*0098*/ 	.word	0x00000090


	//   ....[1]....
        /*009c*/ 	.word	0x000004d0


	//   ....[2]....
        /*00a0*/ 	.word	0x00000cb0


	//   ....[3]....
        /*00a4*/ 	.word	0x00000df0


	//   ....[4]....
        /*00a8*/ 	.word	0x00000ef0


	//   ....[5]....
        /*00ac*/ 	.word	0x00001060


	//   ....[6]....
        /*00b0*/ 	.word	0x00001200


	//   ....[7]....
        /*00b4*/ 	.word	0x000022b0


	//   ....[8]....
        /*00b8*/ 	.word	0x00004cb0


	//   ....[9]....
        /*00bc*/ 	.word	0x00004ec0


	//   ....[10]....
        /*00c0*/ 	.word	0x00004ef0


	//   ....[11]....
        /*00c4*/ 	.word	0x00005830


	//   ....[12]....
        /*00c8*/ 	.word	0x00005a60


	//----- nvinfo : EIATTR_VRC_CTA_INIT_COUNT
	.align		4
.L_43:
        /*00cc*/ 	.byte	0x02, 0x4a
        /*00ce*/ 	.byte	0x80
	.zero		1


	//----- nvinfo : EIATTR_SYSCALL_OFFSETS
	.align		4
        /*00d0*/ 	.byte	0x04, 0x46
        /*00d2*/ 	.short	(.L_45 - .L_44)


	//   ....[0]....
.L_44:
        /*00d4*/ 	.word	0x00006ec0


	//   ....[1]....
        /*00d8*/ 	.word	0x00007000


	//   ....[2]....
        /*00dc*/ 	.word	0x00007760


	//----- nvinfo : EIATTR_MBARRIER_INSTR_OFFSETS
	.align		4
.L_45:
        /*00e0*/ 	.byte	0x04, 0x39
        /*00e2*/ 	.short	(.L_47 - .L_46)


	//   ....[0]....
.L_46:
        /*00e4*/ 	.word	0x000005d0
        /*00e8*/ 	.word	0x000000ff
        /*00ec*/ 	.word	0x00000000
        /*00f0*/ 	.short	0x0100
        /*00f2*/ 	.byte	0x05
	.zero		1


	//   ....[1]....
        /*00f4*/ 	.word	0x000005e0
        /*00f8*/ 	.word	0x000000ff
        /*00fc*/ 	.word	0x000001b0
        /*0100*/ 	.short	0x0100
        /*0102*/ 	.byte	0x05
	.zero		1


	//   ....[2]....
        /*0104*/ 	.word	0x000005f0
        /*0108*/ 	.word	0x000000ff
        /*010c*/ 	.word	0x00000008
        /*0110*/ 	.short	0x0100
        /*0112*/ 	.byte	0x05
	.zero		1


	//   ....[3]....
        /*0114*/ 	.word	0x00000600
        /*0118*/ 	.word	0x000000ff
        /*011c*/ 	.word	0x000001b8
        /*0120*/ 	.short	0x0100
        /*0122*/ 	.byte	0x05
	.zero		1


	//   ....[4]....
        /*0124*/ 	.word	0x00000610
        /*0128*/ 	.word	0x000000ff
        /*012c*/ 	.word	0x00000010
        /*0130*/ 	.short	0x0100
        /*0132*/ 	.byte	0x05
	.zero		1


	//   ....[5]....
        /*0134*/ 	.word	0x00000620
        /*0138*/ 	.word	0x000000ff
        /*013c*/ 	.word	0x000001c0
        /*0140*/ 	.short	0x0100
        /*0142*/ 	.byte	0x05
	.zero		1


	//   ....[6]....
        /*0144*/ 	.word	0x00000630
        /*0148*/ 	.word	0x000000ff
        /*014c*/ 	.word	0x00000018
        /*0150*/ 	.short	0x0100
        /*0152*/ 	.byte	0x05
	.zero		1


	//   ....[7]....
        /*0154*/ 	.word	0x00000640
        /*0158*/ 	.word	0x000000ff
        /*015c*/ 	.word	0x000001c8
        /*0160*/ 	.short	0x0100
        /*0162*/ 	.byte	0x05
	.zero		1


	//   ....[8]....
        /*0164*/ 	.word	0x00000650
        /*0168*/ 	.word	0x000000ff
        /*016c*/ 	.word	0x00000020
        /*0170*/ 	.short	0x0100
        /*0172*/ 	.byte	0x05
	.zero		1


	//   ....[9]....
        /*0174*/ 	.word	0x00000660
        /*0178*/ 	.word	0x000000ff
        /*017c*/ 	.word	0x000001d0
        /*0180*/ 	.short	0x0100
        /*0182*/ 	.byte	0x05
	.zero		1


	//   ....[10]....
        /*0184*/ 	.word	0x00000670
        /*0188*/ 	.word	0x000000ff
        /*018c*/ 	.word	0x00000028
        /*0190*/ 	.short	0x0100
        /*0192*/ 	.byte	0x05
	.zero		1


	//   ....[11]....
        /*0194*/ 	.word	0x00000680
        /*0198*/ 	.word	0x000000ff
        /*019c*/ 	.word	0x000001d8
        /*01a0*/ 	.short	0x0100
        /*01a2*/ 	.byte	0x05
	.zero		1


	//   ....[12]....
        /*01a4*/ 	.word	0x00000690
        /*01a8*/ 	.word	0x000000ff
        /*01ac*/ 	.word	0x00000030
        /*01b0*/ 	.short	0x0100
        /*01b2*/ 	.byte	0x05
	.zero		1


	//   ....[13]....
        /*01b4*/ 	.word	0x000006a0
        /*01b8*/ 	.word	0x000000ff
        /*01bc*/ 	.word	0x000001e0
        /*01c0*/ 	.short	0x0100
        /*01c2*/ 	.byte	0x05
	.zero		1


	//   ....[14]....
        /*01c4*/ 	.word	0x000006b0
        /*01c8*/ 	.word	0x000000ff
        /*01cc*/ 	.word	0x00000038
        /*01d0*/ 	.short	0x0100
        /*01d2*/ 	.byte	0x05
	.zero		1


	//   ....[15]....
        /*01d4*/ 	.word	0x000006c0
        /*01d8*/ 	.word	0x000000ff
        /*01dc*/ 	.word	0x000001e8
        /*01e0*/ 	.short	0x0100
        /*01e2*/ 	.byte	0x05
	.zero		1


	//   ....[16]....
        /*01e4*/ 	.word	0x000006d0
        /*01e8*/ 	.word	0x000000ff
        /*01ec*/ 	.word	0x00000040
        /*01f0*/ 	.short	0x0100
        /*01f2*/ 	.byte	0x05
	.zero		1


	//   ....[17]....
        /*01f4*/ 	.word	0x000006e0
        /*01f8*/ 	.word	0x000000ff
        /*01fc*/ 	.word	0x000001f0
        /*0200*/ 	.short	0x0100
        /*0202*/ 	.byte	0x05
	.zero		1


	//   ....[18]....
        /*0204*/ 	.word	0x000006f0
        /*0208*/ 	.word	0x000000ff
        /*020c*/ 	.word	0x00000048
        /*0210*/ 	.short	0x0100
        /*0212*/ 	.byte	0x05
	.zero		1


	//   ....[19]....
        /*0214*/ 	.word	0x00000700
        /*0218*/ 	.word	0x000000ff
        /*021c*/ 	.word	0x000001f8
        /*0220*/ 	.short	0x0100
        /*0222*/ 	.byte	0x05
	.zero		1


	//   ....[20]....
        /*0224*/ 	.word	0x00000710
        /*0228*/ 	.word	0x000000ff
        /*022c*/ 	.word	0x00000050
        /*0230*/ 	.short	0x0100
        /*0232*/ 	.byte	0x05
	.zero		1


	//   ....[21]....
        /*0234*/ 	.word	0x00000720
        /*0238*/ 	.word	0x000000ff
        /*023c*/ 	.word	0x00000200
        /*0240*/ 	.short	0x0100
        /*0242*/ 	.byte	0x05
	.zero		1


	//   ....[22]....
        /*0244*/ 	.word	0x00000730
        /*0248*/ 	.word	0x000000ff
        /*024c*/ 	.word	0x00000058
        /*0250*/ 	.short	0x0100
        /*0252*/ 	.byte	0x05
	.zero		1


	//   ....[23]....
        /*0254*/ 	.word	0x00000740
        /*0258*/ 	.word	0x000000ff
        /*025c*/ 	.word	0x00000208
        /*0260*/ 	.short	0x0100
        /*0262*/ 	.byte	0x05
	.zero		1


	//   ....[24]....
        /*0264*/ 	.word	0x00000750
        /*0268*/ 	.word	0x000000ff
        /*026c*/ 	.word	0x00000060
        /*0270*/ 	.short	0x0100
        /*0272*/ 	.byte	0x05
	.zero		1


	//   ....[25]....
        /*0274*/ 	.word	0x00000760
        /*0278*/ 	.word	0x000000ff
        /*027c*/ 	.word	0x00000210
        /*0280*/ 	.short	0x0100
        /*0282*/ 	.byte	0x05
	.zero		1


	//   ....[26]....
        /*0284*/ 	.word	0x00000770
        /*0288*/ 	.word	0x000000ff
        /*028c*/ 	.word	0x00000068
        /*0290*/ 	.short	0x0100
        /*0292*/ 	.byte	0x05
	.zero		1


	//   ....[27]....
        /*0294*/ 	.word	0x00000780
        /*0298*/ 	.word	0x000000ff
        /*029c*/ 	.word	0x00000218
        /*02a0*/ 	.short	0x0100
        /*02a2*/ 	.byte	0x05
	.zero		1


	//   ....[28]....
        /*02a4*/ 	.word	0x00000790
        /*02a8*/ 	.word	0x000000ff
        /*02ac*/ 	.word	0x00000070
        /*02b0*/ 	.short	0x0100
        /*02b2*/ 	.byte	0x05
	.zero		1


	//   ....[29]....
        /*02b4*/ 	.word	0x000007a0
        /*02b8*/ 	.word	0x000000ff
        /*02bc*/ 	.word	0x00000220
        /*02c0*/ 	.short	0x0100
        /*02c2*/ 	.byte	0x05
	.zero		1


	//   ....[30]....
        /*02c4*/ 	.word	0x000007b0
        /*02c8*/ 	.word	0x000000ff
        /*02cc*/ 	.word	0x00000078
        /*02d0*/ 	.short	0x0100
        /*02d2*/ 	.byte	0x05
	.zero		1


	//   ....[31]....
        /*02d4*/ 	.word	0x000007c0
        /*02d8*/ 	.word	0x000000ff
        /*02dc*/ 	.word	0x00000228
        /*02e0*/ 	.short	0x0100
        /*02e2*/ 	.byte	0x05
	.zero		1


	//   ....[32]....
        /*02e4*/ 	.word	0x000007d0
        /*02e8*/ 	.word	0x000000ff
        /*02ec*/ 	.word	0x00000080
        /*02f0*/ 	.short	0x0100
        /*02f2*/ 	.byte	0x05
	.zero		1


	//   ....[33]....
        /*02f4*/ 	.word	0x000007e0
        /*02f8*/ 	.word	0x000000ff
        /*02fc*/ 	.word	0x00000230
        /*0300*/ 	.short	0x0100
        /*0302*/ 	.byte	0x05
	.zero		1


	//   ....[34]....
        /*0304*/ 	.word	0x000007f0
        /*0308*/ 	.word	0x000000ff
        /*030c*/ 	.word	0x00000088
        /*0310*/ 	.short	0x0100
        /*0312*/ 	.byte	0x05
	.zero		1


	//   ....[35]....
        /*0314*/ 	.word	0x00000800
        /*0318*/ 	.word	0x000000ff
        /*031c*/ 	.word	0x00000238
        /*0320*/ 	.short	0x0100
        /*0322*/ 	.byte	0x05
	.zero		1


	//   ....[36]....
        /*0324*/ 	.word	0x00000810
        /*0328*/ 	.word	0x000000ff
        /*032c*/ 	.word	0x00000090
        /*0330*/ 	.short	0x0100
        /*0332*/ 	.byte	0x05
	.zero		1


	//   ....[37]....
        /*0334*/ 	.word	0x00000820
        /*0338*/ 	.word	0x000000ff
        /*033c*/ 	.word	0x00000240
        /*0340*/ 	.short	0x0100
        /*0342*/ 	.byte	0x05
	.zero		1


	//   ....[38]....
        /*0344*/ 	.word	0x00000830
        /*0348*/ 	.word	0x000000ff
        /*034c*/ 	.word	0x00000098
        /*0350*/ 	.short	0x0100
        /*0352*/ 	.byte	0x05
	.zero		1


	//   ....[39]....
        /*0354*/ 	.word	0x00000840
        /*0358*/ 	.word	0x000000ff
        /*035c*/ 	.word	0x00000248
        /*0360*/ 	.short	0x0100
        /*0362*/ 	.byte	0x05
	.zero		1


	//   ....[40]....
        /*0364*/ 	.word	0x00000850
        /*0368*/ 	.word	0x000000ff
        /*036c*/ 	.word	0x000000a0
        /*0370*/ 	.short	0x0100
        /*0372*/ 	.byte	0x05
	.zero		1


	//   ....[41]....
        /*0374*/ 	.word	0x00000860
        /*0378*/ 	.word	0x000000ff
        /*037c*/ 	.word	0x00000250
        /*0380*/ 	.short	0x0100
        /*0382*/ 	.byte	0x05
	.zero		1


	//   ....[42]....
        /*0384*/ 	.word	0x00000870
        /*0388*/ 	.word	0x000000ff
        /*038c*/ 	.word	0x000000a8
        /*0390*/ 	.short	0x0100
        /*0392*/ 	.byte	0x05
	.zero		1


	//   ....[43]....
        /*0394*/ 	.word	0x00000880
        /*0398*/ 	.word	0x000000ff
        /*039c*/ 	.word	0x00000258
        /*03a0*/ 	.short	0x0100
        /*03a2*/ 	.byte	0x05
	.zero		1


	//   ....[44]....
        /*03a4*/ 	.word	0x00000890
        /*03a8*/ 	.word	0x000000ff
        /*03ac*/ 	.word	0x000000b0
        /*03b0*/ 	.short	0x0100
        /*03b2*/ 	.byte	0x05
	.zero		1


	//   ....[45]....
        /*03b4*/ 	.word	0x000008a0
        /*03b8*/ 	.word	0x000000ff
        /*03bc*/ 	.word	0x00000260
        /*03c0*/ 	.short	0x0100
        /*03c2*/ 	.byte	0x05
	.zero		1


	//   ....[46]....
        /*03c4*/ 	.word	0x000008b0
        /*03c8*/ 	.word	0x000000ff
        /*03cc*/ 	.word	0x000000b8
        /*03d0*/ 	.short	0x0100
        /*03d2*/ 	.byte	0x05
	.zero		1


	//   ....[47]....
        /*03d4*/ 	.word	0x000008c0
        /*03d8*/ 	.word	0x000000ff
        /*03dc*/ 	.word	0x00000268
        /*03e0*/ 	.short	0x0100
        /*03e2*/ 	.byte	0x05
	.zero		1


	//   ....[48]....
        /*03e4*/ 	.word	0x000008d0
        /*03e8*/ 	.word	0x000000ff
        /*03ec*/ 	.word	0x000000c0
        /*03f0*/ 	.short	0x0100
        /*03f2*/ 	.byte	0x05
	.zero		1


	//   ....[49]....
        /*03f4*/ 	.word	0x000008e0
        /*03f8*/ 	.word	0x000000ff
        /*03fc*/ 	.word	0x00000270
        /*0400*/ 	.short	0x0100
        /*0402*/ 	.byte	0x05
	.zero		1


	//   ....[50]....
        /*0404*/ 	.word	0x000008f0
        /*0408*/ 	.word	0x000000ff
        /*040c*/ 	.word	0x000000c8
        /*0410*/ 	.short	0x0100
        /*0412*/ 	.byte	0x05
	.zero		1


	//   ....[51]....
        /*0414*/ 	.word	0x00000900
        /*0418*/ 	.word	0x000000ff
        /*041c*/ 	.word	0x00000278
        /*0420*/ 	.short	0x0100
        /*0422*/ 	.byte	0x05
	.zero		1


	//   ....[52]....
        /*0424*/ 	.word	0x00000910
        /*0428*/ 	.word	0x000000ff
        /*042c*/ 	.word	0x000000d0
        /*0430*/ 	.short	0x0100
        /*0432*/ 	.byte	0x05
	.zero		1


	//   ....[53]....
        /*0434*/ 	.word	0x00000920
        /*0438*/ 	.word	0x000000ff
        /*043c*/ 	.word	0x00000280
        /*0440*/ 	.short	0x0100
        /*0442*/ 	.byte	0x05
	.zero		1


	//   ....[54]....
        /*0444*/ 	.word	0x00000930
        /*0448*/ 	.word	0x000000ff
        /*044c*/ 	.word	0x000000d8
        /*0450*/ 	.short	0x0100
        /*0452*/ 	.byte	0x05
	.zero		1


	//   ....[55]....
        /*0454*/ 	.word	0x00000940
        /*0458*/ 	.word	0x000000ff
        /*045c*/ 	.word	0x00000288
        /*0460*/ 	.short	0x0100
        /*0462*/ 	.byte	0x05
	.zero		1


	//   ....[56]....
        /*0464*/ 	.word	0x00000950
        /*0468*/ 	.word	0x000000ff
        /*046c*/ 	.word	0x000000e0
        /*0470*/ 	.short	0x0100
        /*0472*/ 	.byte	0x05
	.zero		1


	//   ....[57]....
        /*0474*/ 	.word	0x00000960
        /*0478*/ 	.word	0x000000ff
        /*047c*/ 	.word	0x00000290
        /*0480*/ 	.short	0x0100
        /*0482*/ 	.byte	0x05
	.zero		1


	//   ....[58]....
        /*0484*/ 	.word	0x00000970
        /*0488*/ 	.word	0x000000ff
        /*048c*/ 	.word	0x000000e8
        /*0490*/ 	.short	0x0100
        /*0492*/ 	.byte	0x05
	.zero		1


	//   ....[59]....
        /*0494*/ 	.word	0x00000980
        /*0498*/ 	.word	0x000000ff
        /*049c*/ 	.word	0x00000298
        /*04a0*/ 	.short	0x0100
        /*04a2*/ 	.byte	0x05
	.zero		1


	//   ....[60]....
        /*04a4*/ 	.word	0x00000990
        /*04a8*/ 	.word	0x000000ff
        /*04ac*/ 	.word	0x000000f0
        /*04b0*/ 	.short	0x0100
        /*04b2*/ 	.byte	0x05
	.zero		1


	//   ....[61]....
        /*04b4*/ 	.word	0x000009a0
        /*04b8*/ 	.word	0x000000ff
        /*04bc*/ 	.word	0x000002a0
        /*04c0*/ 	.short	0x0100
        /*04c2*/ 	.byte	0x05
	.zero		1


	//   ....[62]....
        /*04c4*/ 	.word	0x000009b0
        /*04c8*/ 	.word	0x000000ff
        /*04cc*/ 	.word	0x000000f8
        /*04d0*/ 	.short	0x0100
        /*04d2*/ 	.byte	0x05
	.zero		1


	//   ....[63]....
        /*04d4*/ 	.word	0x000009c0
        /*04d8*/ 	.word	0x000000ff
        /*04dc*/ 	.word	0x000002a8
        /*04e0*/ 	.short	0x0100
        /*04e2*/ 	.byte	0x05
	.zero		1


	//   ....[64]....
        /*04e4*/ 	.word	0x000009d0
        /*04e8*/ 	.word	0x000000ff
        /*04ec*/ 	.word	0x00000100
        /*04f0*/ 	.short	0x0100
        /*04f2*/ 	.byte	0x05
	.zero		1


	//   ....[65]....
        /*04f4*/ 	.word	0x000009e0
        /*04f8*/ 	.word	0x000000ff
        /*04fc*/ 	.word	0x000002b0
        /*0500*/ 	.short	0x0100
        /*0502*/ 	.byte	0x05
	.zero		1


	//   ....[66]....
        /*0504*/ 	.word	0x000009f0
        /*0508*/ 	.word	0x000000ff
        /*050c*/ 	.word	0x00000108
        /*0510*/ 	.short	0x0100
        /*0512*/ 	.byte	0x05
	.zero		1


	//   ....[67]....
        /*0514*/ 	.word	0x00000a00
        /*0518*/ 	.word	0x000000ff
        /*051c*/ 	.word	0x000002b8
        /*0520*/ 	.short	0x0100
        /*0522*/ 	.byte	0x05
	.zero		1


	//   ....[68]....
        /*0524*/ 	.word	0x00000a10
        /*0528*/ 	.word	0x000000ff
        /*052c*/ 	.word	0x00000110
        /*0530*/ 	.short	0x0100
        /*0532*/ 	.byte	0x05
	.zero		1


	//   ....[69]....
        /*0534*/ 	.word	0x00000a20
        /*0538*/ 	.word	0x000000ff
        /*053c*/ 	.word	0x000002c0
        /*0540*/ 	.short	0x0100
        /*0542*/ 	.byte	0x05
	.zero		1


	//   ....[70]....
        /*0544*/ 	.word	0x00000a30
        /*0548*/ 	.word	0x000000ff
        /*054c*/ 	.word	0x00000118
        /*0550*/ 	.short	0x0100
        /*0552*/ 	.byte	0x05
	.zero		1


	//   ....[71]....
        /*0554*/ 	.word	0x00000a40
        /*0558*/ 	.word	0x000000ff
        /*055c*/ 	.word	0x000002c8
        /*0560*/ 	.short	0x0100
        /*0562*/ 	.byte	0x05
	.zero		1


	//   ....[72]....
        /*0564*/ 	.word	0x00000a50
        /*0568*/ 	.word	0x000000ff
        /*056c*/ 	.word	0x00000120
        /*0570*/ 	.short	0x0100
        /*0572*/ 	.byte	0x05
	.zero		1


	//   ....[73]....
        /*0574*/ 	.word	0x00000a60
        /*0578*/ 	.word	0x000000ff
        /*057c*/ 	.word	0x000002d0
        /*0580*/ 	.short	0x0100
        /*0582*/ 	.byte	0x05
	.zero		1


	//   ....[74]....
        /*0584*/ 	.word	0x00000a70
        /*0588*/ 	.word	0x000000ff
        /*058c*/ 	.word	0x00000128
        /*0590*/ 	.short	0x0100
        /*0592*/ 	.byte	0x05
	.zero		1


	//   ....[75]....
        /*0594*/ 	.word	0x00000a80
        /*0598*/ 	.word	0x000000ff
        /*059c*/ 	.word	0x000002d8
        /*05a0*/ 	.short	0x0100
        /*05a2*/ 	.byte	0x05
	.zero		1


	//   ....[76]....
        /*05a4*/ 	.word	0x00000a90
        /*05a8*/ 	.word	0x000000ff
        /*05ac*/ 	.word	0x00000130
        /*05b0*/ 	.short	0x0100
        /*05b2*/ 	.byte	0x05
	.zero		1


	//   ....[77]....
        /*05b4*/ 	.word	0x00000aa0
        /*05b8*/ 	.word	0x000000ff
        /*05bc*/ 	.word	0x000002e0
        /*05c0*/ 	.short	0x0100
        /*05c2*/ 	.byte	0x05
	.zero		1


	//   ....[78]....
        /*05c4*/ 	.word	0x00000ab0
        /*05c8*/ 	.word	0x000000ff
        /*05cc*/ 	.word	0x00000138
        /*05d0*/ 	.short	0x0100
        /*05d2*/ 	.byte	0x05
	.zero		1


	//   ....[79]....
        /*05d4*/ 	.word	0x00000ac0
        /*05d8*/ 	.word	0x000000ff
        /*05dc*/ 	.word	0x000002e8
        /*05e0*/ 	.short	0x0100
        /*05e2*/ 	.byte	0x05
	.zero		1


	//   ....[80]....
        /*05e4*/ 	.word	0x00000ad0
        /*05e8*/ 	.word	0x000000ff
        /*05ec*/ 	.word	0x00000140
        /*05f0*/ 	.short	0x0100
        /*05f2*/ 	.byte	0x05
	.zero		1


	//   ....[81]....
        /*05f4*/ 	.word	0x00000ae0
        /*05f8*/ 	.word	0x000000ff
        /*05fc*/ 	.word	0x000002f0
        /*0600*/ 	.short	0x0100
        /*0602*/ 	.byte	0x05
	.zero		1


	//   ....[82]....
        /*0604*/ 	.word	0x00000af0
        /*0608*/ 	.word	0x000000ff
        /*060c*/ 	.word	0x00000148
        /*0610*/ 	.short	0x0100
        /*0612*/ 	.byte	0x05
	.zero		1


	//   ....[83]....
        /*0614*/ 	.word	0x00000b00
        /*0618*/ 	.word	0x000000ff
        /*061c*/ 	.word	0x000002f8
        /*0620*/ 	.short	0x0100
        /*0622*/ 	.byte	0x05
	.zero		1


	//   ....[84]....
        /*0624*/ 	.word	0x00000b10
        /*0628*/ 	.word	0x000000ff
        /*062c*/ 	.word	0x00000150
        /*0630*/ 	.short	0x0100
        /*0632*/ 	.byte	0x05
	.zero		1


	//   ....[85]....
        /*0634*/ 	.word	0x00000b20
        /*0638*/ 	.word	0x000000ff
        /*063c*/ 	.word	0x00000300
        /*0640*/ 	.short	0x0100
        /*0642*/ 	.byte	0x05
	.zero		1


	//   ....[86]....
        /*0644*/ 	.word	0x00000b30
        /*0648*/ 	.word	0x000000ff
        /*064c*/ 	.word	0x00000158
        /*0650*/ 	.short	0x0100
        /*0652*/ 	.byte	0x05
	.zero		1


	//   ....[87]....
        /*0654*/ 	.word	0x00000b40
        /*0658*/ 	.word	0x000000ff
        /*065c*/ 	.word	0x00000308
        /*0660*/ 	.short	0x0100
        /*0662*/ 	.byte	0x05
	.zero		1


	//   ....[88]....
        /*0664*/ 	.word	0x00000b50
        /*0668*/ 	.word	0x000000ff
        /*066c*/ 	.word	0x00000160
        /*0670*/ 	.short	0x0100
        /*0672*/ 	.byte	0x05
	.zero		1


	//   ....[89]....
        /*0674*/ 	.word	0x00000b60
        /*0678*/ 	.word	0x000000ff
        /*067c*/ 	.word	0x00000310
        /*0680*/ 	.short	0x0100
        /*0682*/ 	.byte	0x05
	.zero		1


	//   ....[90]....
        /*0684*/ 	.word	0x00000b70
        /*0688*/ 	.word	0x000000ff
        /*068c*/ 	.word	0x00000168
        /*0690*/ 	.short	0x0100
        /*0692*/ 	.byte	0x05
	.zero		1


	//   ....[91]....
        /*0694*/ 	.word	0x00000b80
        /*0698*/ 	.word	0x000000ff
        /*069c*/ 	.word	0x00000318
        /*06a0*/ 	.short	0x0100
        /*06a2*/ 	.byte	0x05
	.zero		1


	//   ....[92]....
        /*06a4*/ 	.word	0x00000b90
        /*06a8*/ 	.word	0x000000ff
        /*06ac*/ 	.word	0x00000170
        /*06b0*/ 	.short	0x0100
        /*06b2*/ 	.byte	0x05
	.zero		1


	//   ....[93]....
        /*06b4*/ 	.word	0x00000ba0
        /*06b8*/ 	.word	0x000000ff
        /*06bc*/ 	.word	0x00000320
        /*06c0*/ 	.short	0x0100
        /*06c2*/ 	.byte	0x05
	.zero		1


	//   ....[94]....
        /*06c4*/ 	.word	0x00000bb0
        /*06c8*/ 	.word	0x000000ff
        /*06cc*/ 	.word	0x00000178
        /*06d0*/ 	.short	0x0100
        /*06d2*/ 	.byte	0x05
	.zero		1


	//   ....[95]....
        /*06d4*/ 	.word	0x00000bc0
        /*06d8*/ 	.word	0x000000ff
        /*06dc*/ 	.word	0x00000328
        /*06e0*/ 	.short	0x0100
        /*06e2*/ 	.byte	0x05
	.zero		1


	//   ....[96]....
        /*06e4*/ 	.word	0x00000bd0
        /*06e8*/ 	.word	0x000000ff
        /*06ec*/ 	.word	0x00000180
        /*06f0*/ 	.short	0x0100
        /*06f2*/ 	.byte	0x05
	.zero		1


	//   ....[97]....
        /*06f4*/ 	.word	0x00000be0
        /*06f8*/ 	.word	0x000000ff
        /*06fc*/ 	.word	0x00000330
        /*0700*/ 	.short	0x0100
        /*0702*/ 	.byte	0x05
	.zero		1


	//   ....[98]....
        /*0704*/ 	.word	0x00000bf0
        /*0708*/ 	.word	0x000000ff
        /*070c*/ 	.word	0x00000188
        /*0710*/ 	.short	0x0100
        /*0712*/ 	.byte	0x05
	.zero		1


	//   ....[99]....
        /*0714*/ 	.word	0x00000c00
        /*0718*/ 	.word	0x000000ff
        /*071c*/ 	.word	0x00000338
        /*0720*/ 	.short	0x0100
        /*0722*/ 	.byte	0x05
	.zero		1


	//   ....[100]....
        /*0724*/ 	.word	0x00000c10
        /*0728*/ 	.word	0x000000ff
        /*072c*/ 	.word	0x00000190
        /*0730*/ 	.short	0x0100
        /*0732*/ 	.byte	0x05
	.zero		1


	//   ....[101]....
        /*0734*/ 	.word	0x00000c20
        /*0738*/ 	.word	0x000000ff
        /*073c*/ 	.word	0x00000340
        /*0740*/ 	.short	0x0100
        /*0742*/ 	.byte	0x05
	.zero		1


	//   ....[102]....
        /*0744*/ 	.word	0x00000c30
        /*0748*/ 	.word	0x000000ff
        /*074c*/ 	.word	0x00000198
        /*0750*/ 	.short	0x0100
        /*0752*/ 	.byte	0x05
	.zero		1


	//   ....[103]....
        /*0754*/ 	.word	0x00000c40
        /*0758*/ 	.word	0x000000ff
        /*075c*/ 	.word	0x00000348
        /*0760*/ 	.short	0x0100
        /*0762*/ 	.byte	0x05
	.zero		1


	//   ....[104]....
        /*0764*/ 	.word	0x00000c50
        /*0768*/ 	.word	0x000000ff
        /*076c*/ 	.word	0x000001a0
        /*0770*/ 	.short	0x0100
        /*0772*/ 	.byte	0x05
	.zero		1


	//   ....[105]....
        /*0774*/ 	.word	0x00000c60
        /*0778*/ 	.word	0x000000ff
        /*077c*/ 	.word	0x00000350
        /*0780*/ 	.short	0x0100
        /*0782*/ 	.byte	0x05
	.zero		1


	//   ....[106]....
        /*0784*/ 	.word	0x00000c70
        /*0788*/ 	.word	0x000000ff
        /*078c*/ 	.word	0x000001a8
        /*0790*/ 	.short	0x0100
        /*0792*/ 	.byte	0x05
	.zero		1


	//   ....[107]....
        /*0794*/ 	.word	0x00000c80
        /*0798*/ 	.word	0x000000ff
        /*079c*/ 	.word	0x00000358
        /*07a0*/ 	.short	0x0100
        /*07a2*/ 	.byte	0x05
	.zero		1


	//   ....[108]....
        /*07a4*/ 	.word	0x00000dc0
        /*07a8*/ 	.word	0x000000ff
        /*07ac*/ 	.word	0x00000360
        /*07b0*/ 	.short	0x0100
        /*07b2*/ 	.byte	0x06
	.zero		1


	//   ....[109]....
        /*07b4*/ 	.word	0x00000dd0
        /*07b8*/ 	.word	0x000000ff
        /*07bc*/ 	.word	0x00000368
        /*07c0*/ 	.short	0x0100
        /*07c2*/ 	.byte	0x06
	.zero		1


	//   ....[110]....
        /*07c4*/ 	.word	0x00000ec0
        /*07c8*/ 	.word	0x000000ff
        /*07cc*/ 	.word	0x00000370
        /*07d0*/ 	.short	0x0100
        /*07d2*/ 	.byte	0x05
	.zero		1


	//   ....[111]....
        /*07d4*/ 	.word	0x00000ed0
        /*07d8*/ 	.word	0x000000ff
        /*07dc*/ 	.word	0x00000378
        /*07e0*/ 	.short	0x0100
        /*07e2*/ 	.byte	0x05
	.zero		1


	//   ....[112]....
        /*07e4*/ 	.word	0x00001010
        /*07e8*/ 	.word	0x000000ff
        /*07ec*/ 	.word	0x00000380
        /*07f0*/ 	.short	0x0100
        /*07f2*/ 	.byte	0x05
	.zero		1


	//   ....[113]....
        /*07f4*/ 	.word	0x00001020
        /*07f8*/ 	.word	0x000000ff
        /*07fc*/ 	.word	0x00000390
        /*0800*/ 	.short	0x0100
        /*0802*/ 	.byte	0x05
	.zero		1


	//   ....[114]....
        /*0804*/ 	.word	0x00001030
        /*0808*/ 	.word	0x000000ff
        /*080c*/ 	.word	0x00000388
        /*0810*/ 	.short	0x0100
        /*0812*/ 	.byte	0x05
	.zero		1


	//   ....[115]....
        /*0814*/ 	.word	0x00001040
        /*0818*/ 	.word	0x000000ff
        /*081c*/ 	.word	0x00000398
        /*0820*/ 	.short	0x0100
        /*0822*/ 	.byte	0x05
	.zero		1


	//   ....[116]....
        /*0824*/ 	.word	0x00001170
        /*0828*/ 	.word	0x000000ff
        /*082c*/ 	.word	0x000003a0
        /*0830*/ 	.short	0x0100
        /*0832*/ 	.byte	0x06
	.zero		1


	//   ....[117]....
        /*0834*/ 	.word	0x00001180
        /*0838*/ 	.word	0x000000ff
        /*083c*/ 	.word	0x000003c0
        /*0840*/ 	.short	0x0100
        /*0842*/ 	.byte	0x06
	.zero		1


	//   ....[118]....
        /*0844*/ 	.word	0x00001190
        /*0848*/ 	.word	0x000000ff
        /*084c*/ 	.word	0x000003a8
        /*0850*/ 	.short	0x0100
        /*0852*/ 	.byte	0x06
	.zero		1


	//   ....[119]....
        /*0854*/ 	.word	0x000011a0
        /*0858*/ 	.word	0x000000ff
        /*085c*/ 	.word	0x000003c8
        /*0860*/ 	.short	0x0100
        /*0862*/ 	.byte	0x06
	.zero		1


	//   ....[120]....
        /*0864*/ 	.word	0x000011b0
        /*0868*/ 	.word	0x000000ff
        /*086c*/ 	.word	0x000003b0
        /*0870*/ 	.short	0x0100
        /*0872*/ 	.byte	0x06
	.zero		1


	//   ....[121]....
        /*0874*/ 	.word	0x000011c0
        /*0878*/ 	.word	0x000000ff
        /*087c*/ 	.word	0x000003d0
        /*0880*/ 	.short	0x0100
        /*0882*/ 	.byte	0x06
	.zero		1


	//   ....[122]....
        /*0884*/ 	.word	0x000011d0
        /*0888*/ 	.word	0x000000ff
        /*088c*/ 	.word	0x000003b8
        /*0890*/ 	.short	0x0100
        /*0892*/ 	.byte	0x06
	.zero		1


	//   ....[123]....
        /*0894*/ 	.word	0x000011e0
        /*0898*/ 	.word	0x000000ff
        /*089c*/ 	.word	0x000003d8
        /*08a0*/ 	.short	0x0100
        /*08a2*/ 	.byte	0x06
	.zero		1


	//   ....[124]....
        /*08a4*/ 	.word	0x000012d0
        /*08a8*/ 	.word	0x000000ff
        /*08ac*/ 	.word	0x000003e0
        /*08b0*/ 	.short	0x0100
        /*08b2*/ 	.byte	0x05
	.zero		1


	//   ....[125]....
        /*08b4*/ 	.word	0x000012e0
        /*08b8*/ 	.word	0x000000ff
        /*08bc*/ 	.word	0x000003f0
        /*08c0*/ 	.short	0x0100
        /*08c2*/ 	.byte	0x05
	.zero		1


	//   ....[126]....
        /*08c4*/ 	.word	0x000012f0
        /*08c8*/ 	.word	0x000000ff
        /*08cc*/ 	.word	0x000003e8
        /*08d0*/ 	.short	0x0100
        /*08d2*/ 	.byte	0x05
	.zero		1


	//   ....[127]....
        /*08d4*/ 	.word	0x00001300
        /*08d8*/ 	.word	0x000000ff
        /*08dc*/ 	.word	0x000003f8
        /*08e0*/ 	.short	0x0100
        /*08e2*/ 	.byte	0x05
	.zero		1


	//   ....[128]....
        /*08e4*/ 	.word	0x00001bd0
        /*08e8*/ 	.word	0x00000003
        /*08ec*/ 	.word	0x000003f0
        /*08f0*/ 	.short	0x010a
        /*08f2*/ 	.byte	0xff
	.zero		1


	//   ....[129]....
        /*08f4*/ 	.word	0x00001c00
        /*08f8*/ 	.word	0x00000003
        /*08fc*/ 	.word	0x000003e0
        /*0900*/ 	.short	0x0101
        /*0902*/ 	.byte	0xff
	.zero		1


	//   ....[130]....
        /*0904*/ 	.word	0x00001cd0
        /*0908*/ 	.word	0x000000ff
        /*090c*/ 	.word	0x000001b0
        /*0910*/ 	.short	0x010a
        /*0912*/ 	.byte	0x08
	.zero		1


	//   ....[131]....
        /*0914*/ 	.word	0x00001d70
        /*0918*/ 	.word	0x000000ff
        /*091c*/ 	.word	0x000001b0
        /*0920*/ 	.short	0x010a
        /*0922*/ 	.byte	0x21
	.zero		1


	//   ....[132]....
        /*0924*/ 	.word	0x00001ed0
        /*0928*/ 	.word	0x000000ff
        /*092c*/ 	.word	0x000001b0
        /*0930*/ 	.short	0x010a
        /*0932*/ 	.byte	0x08
	.zero		1


	//   ....[133]....
        /*0934*/ 	.word	0x00001fc0
        /*0938*/ 	.word	0x000000ff
        /*093c*/ 	.word	0x00000378
        /*0940*/ 	.short	0x0101
        /*0942*/ 	.byte	0x04
	.zero		1


	//   ....[134]....
        /*0944*/ 	.word	0x00001fe0
        /*0948*/ 	.word	0x000000ff
        /*094c*/ 	.word	0x000001b0
        /*0950*/ 	.short	0x010a
        /*0952*/ 	.byte	0x08
	.zero		1


	//   ....[135]....
        /*0954*/ 	.word	0x00002060
        /*0958*/ 	.word	0x000000ff
        /*095c*/ 	.word	0x000001b0
        /*0960*/ 	.short	0x010a
        /*0962*/ 	.byte	0x11
	.zero		1


	//   ....[136]....
        /*0964*/ 	.word	0x000021c0
        /*0968*/ 	.word	0x000000ff
        /*096c*/ 	.word	0x000001b0
        /*0970*/ 	.short	0x010a
        /*0972*/ 	.byte	0x08
	.zero		1


	//   ....[137]....
        /*0974*/ 	.word	0x000022e0
        /*0978*/ 	.word	0x00000002
        /*097c*/ 	.word	0x00000380
        /*0980*/ 	.short	0x010a
        /*0982*/ 	.byte	0xff
	.zero		1


	//   ....[138]....
        /*0984*/ 	.word	0x000023a0
        /*0988*/ 	.word	0x00000002
        /*098c*/ 	.word	0x00000000
        /*0990*/ 	.short	0x0101
        /*0992*/ 	.byte	0xff
	.zero		1


	//   ....[139]....
        /*0994*/ 	.word	0x00002900
        /*0998*/ 	.word	0x000000ff
        /*099c*/ 	.word	0x00000000
        /*09a0*/ 	.short	0x010a
        /*09a2*/ 	.byte	0x05
	.zero		1


	//   ....[140]....
        /*09a4*/ 	.word	0x00002990
        /*09a8*/ 	.word	0x000000ff
        /*09ac*/ 	.word	0x00000000
        /*09b0*/ 	.short	0x010a
        /*09b2*/ 	.byte	0x05
	.zero		1


	//   ....[141]....
        /*09b4*/ 	.word	0x00002a20
        /*09b8*/ 	.word	0x000000ff
        /*09bc*/ 	.word	0x00000000
        /*09c0*/ 	.short	0x010a
        /*09c2*/ 	.byte	0x05
	.zero		1


	//   ....[142]....
        /*09c4*/ 	.word	0x00002ab0
        /*09c8*/ 	.word	0x000000ff
        /*09cc*/ 	.word	0x00000000
        /*09d0*/ 	.short	0x010a
        /*09d2*/ 	.byte	0x05
	.zero		1


	//   ....[143]....
        /*09d4*/ 	.word	0x00002b40
        /*09d8*/ 	.word	0x000000ff
        /*09dc*/ 	.word	0x00000000
        /*09e0*/ 	.short	0x010a
        /*09e2*/ 	.byte	0x05
	.zero		1


	//   ....[144]....
        /*09e4*/ 	.word	0x00002bd0
        /*09e8*/ 	.word	0x000000ff
        /*09ec*/ 	.word	0x00000000
        /*09f0*/ 	.short	0x010a
        /*09f2*/ 	.byte	0x05
	.zero		1


	//   ....[145]....
        /*09f4*/ 	.word	0x00002c60
        /*09f8*/ 	.word	0x000000ff
        /*09fc*/ 	.word	0x00000000
        /*0a00*/ 	.short	0x010a
        /*0a02*/ 	.byte	0x05
	.zero		1


	//   ....[146]....
        /*0a04*/ 	.word	0x00002cf0
        /*0a08*/ 	.word	0x000000ff
        /*0a0c*/ 	.word	0x00000000
        /*0a10*/ 	.short	0x010a
        /*0a12*/ 	.byte	0x05
	.zero		1


	//   ....[147]....
        /*0a14*/ 	.word	0x00002d80
        /*0a18*/ 	.word	0x000000ff
        /*0a1c*/ 	.word	0x00000000
        /*0a20*/ 	.short	0x010a
        /*0a22*/ 	.byte	0x05
	.zero		1


	//   ....[148]....
        /*0a24*/ 	.word	0x00002e10
        /*0a28*/ 	.word	0x000000ff
        /*0a2c*/ 	.word	0x00000000
        /*0a30*/ 	.short	0x010a
        /*0a32*/ 	.byte	0x05
	.zero		1


	//   ....[149]....
        /*0a34*/ 	.word	0x00002ea0
        /*0a38*/ 	.word	0x000000ff
        /*0a3c*/ 	.word	0x00000000
        /*0a40*/ 	.short	0x010a
        /*0a42*/ 	.byte	0x05
	.zero		1


	//   ....[150]....
        /*0a44*/ 	.word	0x00002f30
        /*0a48*/ 	.word	0x000000ff
        /*0a4c*/ 	.word	0x00000000
        /*0a50*/ 	.short	0x010a
        /*0a52*/ 	.byte	0x05
	.zero		1


	//   ....[151]....
        /*0a54*/ 	.word	0x00002fc0
        /*0a58*/ 	.word	0x000000ff
        /*0a5c*/ 	.word	0x00000000
        /*0a60*/ 	.short	0x010a
        /*0a62*/ 	.byte	0x05
	.zero		1


	//   ....[152]....
        /*0a64*/ 	.word	0x00003050
        /*0a68*/ 	.word	0x000000ff
        /*0a6c*/ 	.word	0x00000000
        /*0a70*/ 	.short	0x010a
        /*0a72*/ 	.byte	0x05
	.zero		1


	//   ....[153]....
        /*0a74*/ 	.word	0x000030e0
        /*0a78*/ 	.word	0x000000ff
        /*0a7c*/ 	.word	0x00000000
        /*0a80*/ 	.short	0x010a
        /*0a82*/ 	.byte	0x05
	.zero		1


	//   ....[154]....
        /*0a84*/ 	.word	0x00003170
        /*0a88*/ 	.word	0x000000ff
        /*0a8c*/ 	.word	0x00000000
        /*0a90*/ 	.short	0x010a
        /*0a92*/ 	.byte	0x05
	.zero		1


	//   ....[155]....
        /*0a94*/ 	.word	0x00003200
        /*0a98*/ 	.word	0x000000ff
        /*0a9c*/ 	.word	0x00000000
        /*0aa0*/ 	.short	0x010a
        /*0aa2*/ 	.byte	0x05
	.zero		1


	//   ....[156]....
        /*0aa4*/ 	.word	0x00003290
        /*0aa8*/ 	.word	0x000000ff
        /*0aac*/ 	.word	0x00000000
        /*0ab0*/ 	.short	0x010a
        /*0ab2*/ 	.byte	0x05
	.zero		1


	//   ....[157]....
        /*0ab4*/ 	.word	0x00003320
        /*0ab8*/ 	.word	0x000000ff
        /*0abc*/ 	.word	0x00000000
        /*0ac0*/ 	.short	0x010a
        /*0ac2*/ 	.byte	0x05
	.zero		1


	//   ....[158]....
        /*0ac4*/ 	.word	0x000033b0
        /*0ac8*/ 	.word	0x000000ff
        /*0acc*/ 	.word	0x00000000
        /*0ad0*/ 	.short	0x010a
        /*0ad2*/ 	.byte	0x05
	.zero		1


	//   ....[159]....
        /*0ad4*/ 	.word	0x00003440
        /*0ad8*/ 	.word	0x000000ff
        /*0adc*/ 	.word	0x00000000
        /*0ae0*/ 	.short	0x010a
        /*0ae2*/ 	.byte	0x05
	.zero		1


	//   ....[160]....
        /*0ae4*/ 	.word	0x000034d0
        /*0ae8*/ 	.word	0x000000ff
        /*0aec*/ 	.word	0x00000000
        /*0af0*/ 	.short	0x010a
        /*0af2*/ 	.byte	0x05
	.zero		1


	//   ....[161]....
        /*0af4*/ 	.word	0x00003560
        /*0af8*/ 	.word	0x000000ff
        /*0afc*/ 	.word	0x00000000
        /*0b00*/ 	.short	0x010a
        /*0b02*/ 	.byte	0x05
	.zero		1


	//   ....[162]....
        /*0b04*/ 	.word	0x000035f0
        /*0b08*/ 	.word	0x000000ff
        /*0b0c*/ 	.word	0x00000000
        /*0b10*/ 	.short	0x010a
        /*0b12*/ 	.byte	0x05
	.zero		1


	//   ....[163]....
        /*0b14*/ 	.word	0x00003680
        /*0b18*/ 	.word	0x000000ff
        /*0b1c*/ 	.word	0x00000000
        /*0b20*/ 	.short	0x010a
        /*0b22*/ 	.byte	0x05
	.zero		1


	//   ....[164]....
        /*0b24*/ 	.word	0x00003710
        /*0b28*/ 	.word	0x000000ff
        /*0b2c*/ 	.word	0x00000000
        /*0b30*/ 	.short	0x010a
        /*0b32*/ 	.byte	0x05
	.zero		1


	//   ....[165]....
        /*0b34*/ 	.word	0x000037a0
        /*0b38*/ 	.word	0x000000ff
        /*0b3c*/ 	.word	0x00000000
        /*0b40*/ 	.short	0x010a
        /*0b42*/ 	.byte	0x05
	.zero		1


	//   ....[166]....
        /*0b44*/ 	.word	0x00003830
        /*0b48*/ 	.word	0x000000ff
        /*0b4c*/ 	.word	0x00000000
        /*0b50*/ 	.short	0x010a
        /*0b52*/ 	.byte	0x05
	.zero		1


	//   ....[167]....
        /*0b54*/ 	.word	0x000038c0
        /*0b58*/ 	.word	0x000000ff
        /*0b5c*/ 	.word	0x00000000
        /*0b60*/ 	.short	0x010a
        /*0b62*/ 	.byte	0x05
	.zero		1


	//   ....[168]....
        /*0b64*/ 	.word	0x00003950
        /*0b68*/ 	.word	0x000000ff
        /*0b6c*/ 	.word	0x00000000
        /*0b70*/ 	.short	0x010a
        /*0b72*/ 	.byte	0x05
	.zero		1


	//   ....[169]....
        /*0b74*/ 	.word	0x000039e0
        /*0b78*/ 	.word	0x000000ff
        /*0b7c*/ 	.word	0x00000000
        /*0b80*/ 	.short	0x010a
        /*0b82*/ 	.byte	0x05
	.zero		1


	//   ....[170]....
        /*0b84*/ 	.word	0x00003a70
        /*0b88*/ 	.word	0x000000ff
        /*0b8c*/ 	.word	0x00000000
        /*0b90*/ 	.short	0x010a
        /*0b92*/ 	.byte	0x05
	.zero		1


	//   ....[171]....
        /*0b94*/ 	.word	0x00003b00
        /*0b98*/ 	.word	0x000000ff
        /*0b9c*/ 	.word	0x00000000
        /*0ba0*/ 	.short	0x010a
        /*0ba2*/ 	.byte	0x05
	.zero		1


	//   ....[172]....
        /*0ba4*/ 	.word	0x00003b90
        /*0ba8*/ 	.word	0x000000ff
        /*0bac*/ 	.word	0x00000000
        /*0bb0*/ 	.short	0x010a
        /*0bb2*/ 	.byte	0x05
	.zero		1


	//   ....[173]....
        /*0bb4*/ 	.word	0x00003c20
        /*0bb8*/ 	.word	0x000000ff
        /*0bbc*/ 	.word	0x00000000
        /*0bc0*/ 	.short	0x010a
        /*0bc2*/ 	.byte	0x05
	.zero		1


	//   ....[174]....
        /*0bc4*/ 	.word	0x00003cb0
        /*0bc8*/ 	.word	0x000000ff
        /*0bcc*/ 	.word	0x00000000
        /*0bd0*/ 	.short	0x010a
        /*0bd2*/ 	.byte	0x05
	.zero		1


	//   ....[175]....
        /*0bd4*/ 	.word	0x00003d40
        /*0bd8*/ 	.word	0x000000ff
        /*0bdc*/ 	.word	0x00000000
        /*0be0*/ 	.short	0x010a
        /*0be2*/ 	.byte	0x05
	.zero		1


	//   ....[176]....
        /*0be4*/ 	.word	0x00003dd0
        /*0be8*/ 	.word	0x000000ff
        /*0bec*/ 	.word	0x00000000
        /*0bf0*/ 	.short	0x010a
        /*0bf2*/ 	.byte	0x05
	.zero		1


	//   ....[177]....
        /*0bf4*/ 	.word	0x00003e60
        /*0bf8*/ 	.word	0x000000ff
        /*0bfc*/ 	.word	0x00000000
        /*0c00*/ 	.short	0x010a
        /*0c02*/ 	.byte	0x05
	.zero		1


	//   ....[178]....
        /*0c04*/ 	.word	0x00003ef0
        /*0c08*/ 	.word	0x000000ff
        /*0c0c*/ 	.word	0x00000000
        /*0c10*/ 	.short	0x010a
        /*0c12*/ 	.byte	0x05
	.zero		1


	//   ....[179]....
        /*0c14*/ 	.word	0x00003f80
        /*0c18*/ 	.word	0x000000ff
        /*0c1c*/ 	.word	0x00000000
        /*0c20*/ 	.short	0x010a
        /*0c22*/ 	.byte	0x05
	.zero		1


	//   ....[180]....
        /*0c24*/ 	.word	0x00004010
        /*0c28*/ 	.word	0x000000ff
        /*0c2c*/ 	.word	0x00000000
        /*0c30*/ 	.short	0x010a
        /*0c32*/ 	.byte	0x05
	.zero		1


	//   ....[181]....
        /*0c34*/ 	.word	0x000040a0
        /*0c38*/ 	.word	0x000000ff
        /*0c3c*/ 	.word	0x00000000
        /*0c40*/ 	.short	0x010a
        /*0c42*/ 	.byte	0x05
	.zero		1


	//   ....[182]....
        /*0c44*/ 	.word	0x00004130
        /*0c48*/ 	.word	0x000000ff
        /*0c4c*/ 	.word	0x00000000
        /*0c50*/ 	.short	0x010a
        /*0c52*/ 	.byte	0x05
	.zero		1


	//   ....[183]....
        /*0c54*/ 	.word	0x000041c0
        /*0c58*/ 	.word	0x000000ff
        /*0c5c*/ 	.word	0x00000000
        /*0c60*/ 	.short	0x010a
        /*0c62*/ 	.byte	0x05
	.zero		1


	//   ....[184]....
        /*0c64*/ 	.word	0x00004250
        /*0c68*/ 	.word	0x000000ff
        /*0c6c*/ 	.word	0x00000000
        /*0c70*/ 	.short	0x010a
        /*0c72*/ 	.byte	0x05
	.zero		1


	//   ....[185]....
        /*0c74*/ 	.word	0x000042e0
        /*0c78*/ 	.word	0x000000ff
        /*0c7c*/ 	.word	0x00000000
        /*0c80*/ 	.short	0x010a
        /*0c82*/ 	.byte	0x05
	.zero		1


	//   ....[186]....
        /*0c84*/ 	.word	0x00004370
        /*0c88*/ 	.word	0x000000ff
        /*0c8c*/ 	.word	0x00000000
        /*0c90*/ 	.short	0x010a
        /*0c92*/ 	.byte	0x05
	.zero		1


	//   ....[187]....
        /*0c94*/ 	.word	0x00004400
        /*0c98*/ 	.word	0x000000ff
        /*0c9c*/ 	.word	0x00000000
        /*0ca0*/ 	.short	0x010a
        /*0ca2*/ 	.byte	0x05
	.zero		1


	//   ....[188]....
        /*0ca4*/ 	.word	0x00004490
        /*0ca8*/ 	.word	0x000000ff
        /*0cac*/ 	.word	0x00000000
        /*0cb0*/ 	.short	0x010a
        /*0cb2*/ 	.byte	0x05
	.zero		1


	//   ....[189]....
        /*0cb4*/ 	.word	0x00004520
        /*0cb8*/ 	.word	0x000000ff
        /*0cbc*/ 	.word	0x00000000
        /*0cc0*/ 	.short	0x010a
        /*0cc2*/ 	.byte	0x05
	.zero		1


	//   ....[190]....
        /*0cc4*/ 	.word	0x000045b0
        /*0cc8*/ 	.word	0x000000ff
        /*0ccc*/ 	.word	0x00000000
        /*0cd0*/ 	.short	0x010a
        /*0cd2*/ 	.byte	0x05
	.zero		1


	//   ....[191]....
        /*0cd4*/ 	.word	0x00004640
        /*0cd8*/ 	.word	0x000000ff
        /*0cdc*/ 	.word	0x00000000
        /*0ce0*/ 	.short	0x010a
        /*0ce2*/ 	.byte	0x05
	.zero		1


	//   ....[192]....
        /*0ce4*/ 	.word	0x000046e0
        /*0ce8*/ 	.word	0x00000000
        /*0cec*/ 	.word	0x00000000
        /*0cf0*/ 	.short	0x010a
        /*0cf2*/ 	.byte	0xff
	.zero		1


	//   ....[193]....
        /*0cf4*/ 	.word	0x00004800
        /*0cf8*/ 	.word	0x00000000
        /*0cfc*/ 	.word	0x000003e0
        /*0d00*/ 	.short	0x010a
        /*0d02*/ 	.byte	0xff
	.zero		1


	//   ....[194]....
        /*0d04*/ 	.word	0x00004860
        /*0d08*/ 	.word	0x00000004
        /*0d0c*/ 	.word	0x00000000
        /*0d10*/ 	.short	0x0101
        /*0d12*/ 	.byte	0xff
	.zero		1


	//   ....[195]....
        /*0d14*/ 	.word	0x00004880
        /*0d18*/ 	.word	0x000000ff
        /*0d1c*/ 	.word	0x00000390
        /*0d20*/ 	.short	0x010a
        /*0d22*/ 	.byte	0x05
	.zero		1


	//   ....[196]....
        /*0d24*/ 	.word	0x000049a0
        /*0d28*/ 	.word	0x00000000
        /*0d2c*/ 	.word	0x00000380
        /*0d30*/ 	.short	0x010a
        /*0d32*/ 	.byte	0xff
	.zero		1


	//   ....[197]....
        /*0d34*/ 	.word	0x00004ab0
        /*0d38*/ 	.word	0x00000000
        /*0d3c*/ 	.word	0x00000000
        /*0d40*/ 	.short	0x0101
        /*0d42*/ 	.byte	0xff
	.zero		1


	//   ....[198]....
        /*0d44*/ 	.word	0x00004b40
        /*0d48*/ 	.word	0x000000ff
        /*0d4c*/ 	.word	0x00000390
        /*0d50*/ 	.short	0x0106
        /*0d52*/ 	.byte	0x05
	.zero		1


	//   ....[199]....
        /*0d54*/ 	.word	0x00004b60
        /*0d58*/ 	.word	0x000000ff
        /*0d5c*/ 	.word	0x00000390
        /*0d60*/ 	.short	0x010a
        /*0d62*/ 	.byte	0x05
	.zero		1


	//   ....[200]....
        /*0d64*/ 	.word	0x00004bf0
        /*0d68*/ 	.word	0x000000ff
        /*0d6c*/ 	.word	0x00000390
        /*0d70*/ 	.short	0x0106
        /*0d72*/ 	.byte	0x04
	.zero		1


	//   ....[201]....
        /*0d74*/ 	.word	0x00004c30
        /*0d78*/ 	.word	0x00000000
        /*0d7c*/ 	.word	0x00000390
        /*0d80*/ 	.short	0x010a
        /*0d82*/ 	.byte	0xff
	.zero		1


	//   ....[202]....
        /*0d84*/ 	.word	0x00005100
        /*0d88*/ 	.word	0x00000000
        /*0d8c*/ 	.word	0x00000380
        /*0d90*/ 	.short	0x010a
        /*0d92*/ 	.byte	0xff
	.zero		1


	//   ....[203]....
        /*0d94*/ 	.word	0x00005200
        /*0d98*/ 	.word	0x00000003
        /*0d9c*/ 	.word	0x00000000
        /*0da0*/ 	.short	0x0101
        /*0da2*/ 	.byte	0xff
	.zero		1


	//   ....[204]....
        /*0da4*/ 	.word	0x00005210
        /*0da8*/ 	.word	0x000000ff
        /*0dac*/ 	.word	0x00000000
        /*0db0*/ 	.short	0x010a
        /*0db2*/ 	.byte	0x04
	.zero		1


	//   ....[205]....
        /*0db4*/ 	.word	0x00005230
        /*0db8*/ 	.word	0x000000ff
        /*0dbc*/ 	.word	0x000003c0
        /*0dc0*/ 	.short	0x010a
        /*0dc2*/ 	.byte	0x09
	.zero		1


	//   ....[206]....
        /*0dc4*/ 	.word	0x00005370
        /*0dc8*/ 	.word	0x000000ff
        /*0dcc*/ 	.word	0x00000000
        /*0dd0*/ 	.short	0x010a
        /*0dd2*/ 	.byte	0x07
	.zero		1


	//   ....[207]....
        /*0dd4*/ 	.word	0x00005470
        /*0dd8*/ 	.word	0x000000ff
        /*0ddc*/ 	.word	0x00000000
        /*0de0*/ 	.short	0x010a
        /*0de2*/ 	.byte	0x04
	.zero		1


	//   ....[208]....
        /*0de4*/ 	.word	0x00005660
        /*0de8*/ 	.word	0x000000ff
        /*0dec*/ 	.word	0x00000000
        /*0df0*/ 	.short	0x010a
        /*0df2*/ 	.byte	0x05
	.zero		1


	//   ....[209]....
        /*0df4*/ 	.word	0x000056f0
        /*0df8*/ 	.word	0x000000ff
        /*0dfc*/ 	.word	0x00000000
        /*0e00*/ 	.short	0x010a
        /*0e02*/ 	.byte	0x05
	.zero		1


	//   ....[210]....
        /*0e04*/ 	.word	0x00005780
        /*0e08*/ 	.word	0x000000ff
        /*0e0c*/ 	.word	0x00000000
        /*0e10*/ 	.short	0x010a
        /*0e12*/ 	.byte	0x05
	.zero		1


	//   ....[211]....
        /*0e14*/ 	.word	0x00005810
        /*0e18*/ 	.word	0x000000ff
        /*0e1c*/ 	.word	0x00000000
        /*0e20*/ 	.short	0x010a
        /*0e22*/ 	.byte	0x07
	.zero		1


	//   ....[212]....
        /*0e24*/ 	.word	0x00005c50
        /*0e28*/ 	.word	0x00000000
        /*0e2c*/ 	.word	0x00000380
        /*0e30*/ 	.short	0x010a
        /*0e32*/ 	.byte	0xff
	.zero		1


	//   ....[213]....
        /*0e34*/ 	.word	0x00005d40
        /*0e38*/ 	.word	0x00000000
        /*0e3c*/ 	.word	0x00000000
        /*0e40*/ 	.short	0x0101
        /*0e42*/ 	.byte	0xff
	.zero		1


	//   ....[214]....
        /*0e44*/ 	.word	0x00006060
        /*0e48*/ 	.word	0x000000ff
        /*0e4c*/ 	.word	0x00000378
        /*0e50*/ 	.short	0x010a
        /*0e52*/ 	.byte	0x06
	.zero		1


	//   ....[215]....
        /*0e54*/ 	.word	0x000061e0
        /*0e58*/ 	.word	0x000000ff
        /*0e5c*/ 	.word	0x00000368
        /*0e60*/ 	.short	0x010a
        /*0e62*/ 	.byte	0x06
	.zero		1


	//   ....[216]....
        /*0e64*/ 	.word	0x00006510
        /*0e68*/ 	.word	0x000000ff
        /*0e6c*/ 	.word	0x00000360
        /*0e70*/ 	.short	0x010b
        /*0e72*/ 	.byte	0x06
	.zero		1


	//   ....[217]....
        /*0e74*/ 	.word	0x00006530
        /*0e78*/ 	.word	0x000000ff
        /*0e7c*/ 	.word	0x00000000
        /*0e80*/ 	.short	0x0101
        /*0e82*/ 	.byte	0x25
	.zero		1


	//   ....[218]....
        /*0e84*/ 	.word	0x00006570
        /*0e88*/ 	.word	0x00000000
        /*0e8c*/ 	.word	0x00000368
        /*0e90*/ 	.short	0x010a
        /*0e92*/ 	.byte	0xff
	.zero		1


	//   ....[219]....
        /*0e94*/ 	.word	0x000068d0
        /*0e98*/ 	.word	0x00000000
        /*0e9c*/ 	.word	0x00000380
        /*0ea0*/ 	.short	0x010a
        /*0ea2*/ 	.byte	0xff
	.zero		1


	//   ....[220]....
        /*0ea4*/ 	.word	0x000069e0
        /*0ea8*/ 	.word	0x00000000
        /*0eac*/ 	.word	0x00000000
        /*0eb0*/ 	.short	0x0101
        /*0eb2*/ 	.byte	0xff
	.zero		1


	//   ....[221]....
        /*0eb4*/ 	.word	0x00007390
        /*0eb8*/ 	.word	0x000000ff
        /*0ebc*/ 	.word	0x00000360
        /*0ec0*/ 	.short	0x010a
        /*0ec2*/ 	.byte	0x2b
	.zero		1


	//   ....[222]....
        /*0ec4*/ 	.word	0x000073b0
        /*0ec8*/ 	.word	0x0000005c
        /*0ecc*/ 	.word	0x000003a0
        /*0ed0*/ 	.short	0x010a
        /*0ed2*/ 	.byte	0xff
	.zero		1


	//   ....[223]....
        /*0ed4*/ 	.word	0x00007500
        /*0ed8*/ 	.word	0x000000ff
        /*0edc*/ 	.word	0x00000360
        /*0ee0*/ 	.short	0x010a
        /*0ee2*/ 	.byte	0x2b
	.zero		1


	//   ....[224]....
        /*0ee4*/ 	.word	0x000075e0
        /*0ee8*/ 	.word	0x000000ff
        /*0eec*/ 	.word	0x00000000
        /*0ef0*/ 	.short	0x0101
        /*0ef2*/ 	.byte	0x04
	.zero		1


	//   ....[225]....
        /*0ef4*/ 	.word	0x00007640
        /*0ef8*/ 	.word	0x0000005c
        /*0efc*/ 	.word	0x000003a0
        /*0f00*/ 	.short	0x010a
        /*0f02*/ 	.byte	0xff
	.zero		1


	//   ....[226]....
        /*0f04*/ 	.word	0x00007a10
        /*0f08*/ 	.word	0x000000ff
        /*0f0c*/ 	.word	0x00000000
        /*0f10*/ 	.short	0x0101
        /*0f12*/ 	.byte	0x05
	.zero		1


	//   ....[227]....
        /*0f14*/ 	.word	0x000082a0
        /*0f18*/ 	.word	0x00000003
        /*0f1c*/ 	.word	0x000003f0
        /*0f20*/ 	.short	0x010a
        /*0f22*/ 	.byte	0xff
	.zero		1


	//   ....[228]....
        /*0f24*/ 	.word	0x00008300
        /*0f28*/ 	.word	0x00000002
        /*0f2c*/ 	.word	0x000001b0
        /*0f30*/ 	.short	0x010a
        /*0f32*/ 	.byte	0xff
	.zero		1


	//   ....[229]....
        /*0f34*/ 	.word	0x00008360
        /*0f38*/ 	.word	0x00000002
        /*0f3c*/ 	.word	0x000001b0
        /*0f40*/ 	.short	0x010a
        /*0f42*/ 	.byte	0xff
	.zero		1


	//   ....[230]....
        /*0f44*/ 	.word	0x000083b0
        /*0f48*/ 	.word	0x00000002
        /*0f4c*/ 	.word	0x00000380
        /*0f50*/ 	.short	0x010a
        /*0f52*/ 	.byte	0xff
	.zero		1


	//   ....[231]....
        /*0f54*/ 	.word	0x00008410
        /*0f58*/ 	.word	0x00000000
        /*0f5c*/ 	.word	0x00000000
        /*0f60*/ 	.short	0x010a
        /*0f62*/ 	.byte	0xff
	.zero		1


	//   ....[232]....
        /*0f64*/ 	.word	0x00008470
        /*0f68*/ 	.word	0x00000000
        /*0f6c*/ 	.word	0x00000000
        /*0f70*/ 	.short	0x010a
        /*0f72*/ 	.byte	0xff
	.zero		1


	//   ....[233]....
        /*0f74*/ 	.word	0x000084d0
        /*0f78*/ 	.word	0x00000000
        /*0f7c*/ 	.word	0x00000000
        /*0f80*/ 	.short	0x010a
        /*0f82*/ 	.byte	0xff
	.zero		1


	//   ....[234]....
        /*0f84*/ 	.word	0x00008530
        /*0f88*/ 	.word	0x00000000
        /*0f8c*/ 	.word	0x00000000
        /*0f90*/ 	.short	0x010a
        /*0f92*/ 	.byte	0xff
	.zero		1


	//   ....[235]....
        /*0f94*/ 	.word	0x00008590
        /*0f98*/ 	.word	0x00000000
        /*0f9c*/ 	.word	0x00000000
        /*0fa0*/ 	.short	0x010a
        /*0fa2*/ 	.byte	0xff
	.zero		1


	//   ....[236]....
        /*0fa4*/ 	.word	0x000085f0
        /*0fa8*/ 	.word	0x00000000
        /*0fac*/ 	.word	0x00000000
        /*0fb0*/ 	.short	0x010a
        /*0fb2*/ 	.byte	0xff
	.zero		1


	//   ....[237]....
        /*0fb4*/ 	.word	0x00008650
        /*0fb8*/ 	.word	0x00000000
        /*0fbc*/ 	.word	0x00000000
        /*0fc0*/ 	.short	0x010a
        /*0fc2*/ 	.byte	0xff
	.zero		1


	//   ....[238]....
        /*0fc4*/ 	.word	0x000086b0
        /*0fc8*/ 	.word	0x00000000
        /*0fcc*/ 	.word	0x00000000
        /*0fd0*/ 	.short	0x010a
        /*0fd2*/ 	.byte	0xff
	.zero		1


	//   ....[239]....
        /*0fd4*/ 	.word	0x00008710
        /*0fd8*/ 	.word	0x00000000
        /*0fdc*/ 	.word	0x00000000
        /*0fe0*/ 	.short	0x010a
        /*0fe2*/ 	.byte	0xff
	.zero		1


	//   ....[240]....
        /*0fe4*/ 	.word	0x00008770
        /*0fe8*/ 	.word	0x00000000
        /*0fec*/ 	.word	0x00000000
        /*0ff0*/ 	.short	0x010a
        /*0ff2*/ 	.byte	0xff
	.zero		1


	//   ....[241]....
        /*0ff4*/ 	.word	0x000087d0
        /*0ff8*/ 	.word	0x00000000
        /*0ffc*/ 	.word	0x00000000
        /*1000*/ 	.short	0x010a
        /*1002*/ 	.byte	0xff
	.zero		1


	//   ....[242]....
        /*1004*/ 	.word	0x00008830
        /*1008*/ 	.word	0x00000000
        /*100c*/ 	.word	0x00000000
        /*1010*/ 	.short	0x010a
        /*1012*/ 	.byte	0xff
	.zero		1


	//   ....[243]....
        /*1014*/ 	.word	0x00008890
        /*1018*/ 	.word	0x00000000
        /*101c*/ 	.word	0x00000000
        /*1020*/ 	.short	0x010a
        /*1022*/ 	.byte	0xff
	.zero		1


	//   ....[244]....
        /*1024*/ 	.word	0x000088f0
        /*1028*/ 	.word	0x00000000
        /*102c*/ 	.word	0x00000000
        /*1030*/ 	.short	0x010a
        /*1032*/ 	.byte	0xff
	.zero		1


	//   ....[245]....
        /*1034*/ 	.word	0x00008950
        /*1038*/ 	.word	0x00000000
        /*103c*/ 	.word	0x00000000
        /*1040*/ 	.short	0x010a
        /*1042*/ 	.byte	0xff
	.zero		1


	//   ....[246]....
        /*1044*/ 	.word	0x000089b0
        /*1048*/ 	.word	0x00000000
        /*104c*/ 	.word	0x00000000
        /*1050*/ 	.short	0x010a
        /*1052*/ 	.byte	0xff
	.zero		1


	//   ....[247]....
        /*1054*/ 	.word	0x00008a10
        /*1058*/ 	.word	0x00000000
        /*105c*/ 	.word	0x00000000
        /*1060*/ 	.short	0x010a
        /*1062*/ 	.byte	0xff
	.zero		1


	//   ....[248]....
        /*1064*/ 	.word	0x00008a70
        /*1068*/ 	.word	0x00000000
        /*106c*/ 	.word	0x00000000
        /*1070*/ 	.short	0x010a
        /*1072*/ 	.byte	0xff
	.zero		1


	//   ....[249]....
        /*1074*/ 	.word	0x00008ad0
        /*1078*/ 	.word	0x00000000
        /*107c*/ 	.word	0x00000000
        /*1080*/ 	.short	0x010a
        /*1082*/ 	.byte	0xff
	.zero		1


	//   ....[250]....
        /*1084*/ 	.word	0x00008b30
        /*1088*/ 	.word	0x00000000
        /*108c*/ 	.word	0x00000000
        /*1090*/ 	.short	0x010a
        /*1092*/ 	.byte	0xff
	.zero		1


	//   ....[251]....
        /*1094*/ 	.word	0x00008b90
        /*1098*/ 	.word	0x00000000
        /*109c*/ 	.word	0x00000000
        /*10a0*/ 	.short	0x010a
        /*10a2*/ 	.byte	0xff
	.zero		1


	//   ....[252]....
        /*10a4*/ 	.word	0x00008bf0
        /*10a8*/ 	.word	0x00000000
        /*10ac*/ 	.word	0x00000000
        /*10b0*/ 	.short	0x010a
        /*10b2*/ 	.byte	0xff
	.zero		1


	//   ....[253]....
        /*10b4*/ 	.word	0x00008c50
        /*10b8*/ 	.word	0x00000000
        /*10bc*/ 	.word	0x00000000
        /*10c0*/ 	.short	0x010a
        /*10c2*/ 	.byte	0xff
	.zero		1


	//   ....[254]....
        /*10c4*/ 	.word	0x00008cb0
        /*10c8*/ 	.word	0x00000000
        /*10cc*/ 	.word	0x00000000
        /*10d0*/ 	.short	0x010a
        /*10d2*/ 	.byte	0xff
	.zero		1


	//   ....[255]....
        /*10d4*/ 	.word	0x00008d10
        /*10d8*/ 	.word	0x00000000
        /*10dc*/ 	.word	0x00000000
        /*10e0*/ 	.short	0x010a
        /*10e2*/ 	.byte	0xff
	.zero		1


	//   ....[0]....
        /*10e4*/ 	.word	0x00008d70
        /*10e8*/ 	.word	0x00000000
        /*10ec*/ 	.word	0x00000000
        /*10f0*/ 	.short	0x010a
        /*10f2*/ 	.byte	0xff
	.zero		1


	//   ....[1]....
        /*10f4*/ 	.word	0x00008dd0
        /*10f8*/ 	.word	0x00000000
        /*10fc*/ 	.word	0x00000000
        /*1100*/ 	.short	0x010a
        /*1102*/ 	.byte	0xff
	.zero		1


	//   ....[2]....
        /*1104*/ 	.word	0x00008e30
        /*1108*/ 	.word	0x00000000
        /*110c*/ 	.word	0x00000000
        /*1110*/ 	.short	0x010a
        /*1112*/ 	.byte	0xff
	.zero		1


	//   ....[3]....
        /*1114*/ 	.word	0x00008e90
        /*1118*/ 	.word	0x00000000
        /*111c*/ 	.word	0x00000000
        /*1120*/ 	.short	0x010a
        /*1122*/ 	.byte	0xff
	.zero		1


	//   ....[4]....
        /*1124*/ 	.word	0x00008ef0
        /*1128*/ 	.word	0x00000000
        /*112c*/ 	.word	0x00000000
        /*1130*/ 	.short	0x010a
        /*1132*/ 	.byte	0xff
	.zero		1


	//   ....[5]....
        /*1134*/ 	.word	0x00008f50
        /*1138*/ 	.word	0x00000000
        /*113c*/ 	.word	0x00000000
        /*1140*/ 	.short	0x010a
        /*1142*/ 	.byte	0xff
	.zero		1


	//   ....[6]....
        /*1144*/ 	.word	0x00008fb0
        /*1148*/ 	.word	0x00000000
        /*114c*/ 	.word	0x00000000
        /*1150*/ 	.short	0x010a
        /*1152*/ 	.byte	0xff
	.zero		1


	//   ....[7]....
        /*1154*/ 	.word	0x00009010
        /*1158*/ 	.word	0x00000000
        /*115c*/ 	.word	0x00000000
        /*1160*/ 	.short	0x010a
        /*1162*/ 	.byte	0xff
	.zero		1


	//   ....[8]....
        /*1164*/ 	.word	0x00009070
        /*1168*/ 	.word	0x00000000
        /*116c*/ 	.word	0x00000000
        /*1170*/ 	.short	0x010a
        /*1172*/ 	.byte	0xff
	.zero		1


	//   ....[9]....
        /*1174*/ 	.word	0x000090d0
        /*1178*/ 	.word	0x00000000
        /*117c*/ 	.word	0x00000000
        /*1180*/ 	.short	0x010a
        /*1182*/ 	.byte	0xff
	.zero		1


	//   ....[10]....
        /*1184*/ 	.word	0x00009130
        /*1188*/ 	.word	0x00000000
        /*118c*/ 	.word	0x00000000
        /*1190*/ 	.short	0x010a
        /*1192*/ 	.byte	0xff
	.zero		1


	//   ....[11]....
        /*1194*/ 	.word	0x00009190
        /*1198*/ 	.word	0x00000000
        /*119c*/ 	.word	0x00000000
        /*11a0*/ 	.short	0x010a
        /*11a2*/ 	.byte	0xff
	.zero		1


	//   ....[12]....
        /*11a4*/ 	.word	0x000091f0
        /*11a8*/ 	.word	0x00000000
        /*11ac*/ 	.word	0x00000000
        /*11b0*/ 	.short	0x010a
        /*11b2*/ 	.byte	0xff
	.zero		1


	//   ....[13]....
        /*11b4*/ 	.word	0x00009250
        /*11b8*/ 	.word	0x00000000
        /*11bc*/ 	.word	0x00000000
        /*11c0*/ 	.short	0x010a
        /*11c2*/ 	.byte	0xff
	.zero		1


	//   ....[14]....
        /*11c4*/ 	.word	0x000092b0
        /*11c8*/ 	.word	0x00000000
        /*11cc*/ 	.word	0x00000000
        /*11d0*/ 	.short	0x010a
        /*11d2*/ 	.byte	0xff
	.zero		1


	//   ....[15]....
        /*11d4*/ 	.word	0x00009310
        /*11d8*/ 	.word	0x00000000
        /*11dc*/ 	.word	0x00000000
        /*11e0*/ 	.short	0x010a
        /*11e2*/ 	.byte	0xff
	.zero		1


	//   ....[16]....
        /*11e4*/ 	.word	0x00009370
        /*11e8*/ 	.word	0x00000000
        /*11ec*/ 	.word	0x00000000
        /*11f0*/ 	.short	0x010a
        /*11f2*/ 	.byte	0xff
	.zero		1


	//   ....[17]....
        /*11f4*/ 	.word	0x000093d0
        /*11f8*/ 	.word	0x00000000
        /*11fc*/ 	.word	0x00000000
        /*1200*/ 	.short	0x010a
        /*1202*/ 	.byte	0xff
	.zero		1


	//   ....[18]....
        /*1204*/ 	.word	0x00009430
        /*1208*/ 	.word	0x00000000
        /*120c*/ 	.word	0x00000000
        /*1210*/ 	.short	0x010a
        /*1212*/ 	.byte	0xff
	.zero		1


	//   ....[19]....
        /*1214*/ 	.word	0x00009490
        /*1218*/ 	.word	0x00000000
        /*121c*/ 	.word	0x00000000
        /*1220*/ 	.short	0x010a
        /*1222*/ 	.byte	0xff
	.zero		1


	//   ....[20]....
        /*1224*/ 	.word	0x000094f0
        /*1228*/ 	.word	0x00000000
        /*122c*/ 	.word	0x00000000
        /*1230*/ 	.short	0x010a
        /*1232*/ 	.byte	0xff
	.zero		1


	//   ....[21]....
        /*1234*/ 	.word	0x00009550
        /*1238*/ 	.word	0x00000000
        /*123c*/ 	.word	0x00000000
        /*1240*/ 	.short	0x010a
        /*1242*/ 	.byte	0xff
	.zero		1


	//   ....[22]....
        /*1244*/ 	.word	0x000095b0
        /*1248*/ 	.word	0x00000000
        /*124c*/ 	.word	0x00000000
        /*1250*/ 	.short	0x010a
        /*1252*/ 	.byte	0xff
	.zero		1


	//   ....[23]....
        /*1254*/ 	.word	0x00009610
        /*1258*/ 	.word	0x00000000
        /*125c*/ 	.word	0x00000000
        /*1260*/ 	.short	0x010a
        /*1262*/ 	.byte	0xff
	.zero		1


	//   ....[24]....
        /*1264*/ 	.word	0x00009670
        /*1268*/ 	.word	0x00000000
        /*126c*/ 	.word	0x00000000
        /*1270*/ 	.short	0x010a
        /*1272*/ 	.byte	0xff
	.zero		1


	//   ....[25]....
        /*1274*/ 	.word	0x000096d0
        /*1278*/ 	.word	0x00000000
        /*127c*/ 	.word	0x00000000
        /*1280*/ 	.short	0x010a
        /*1282*/ 	.byte	0xff
	.zero		1


	//   ....[26]....
        /*1284*/ 	.word	0x00009730
        /*1288*/ 	.word	0x00000000
        /*128c*/ 	.word	0x00000000
        /*1290*/ 	.short	0x010a
        /*1292*/ 	.byte	0xff
	.zero		1


	//   ....[27]....
        /*1294*/ 	.word	0x00009790
        /*1298*/ 	.word	0x00000000
        /*129c*/ 	.word	0x00000000
        /*12a0*/ 	.short	0x010a
        /*12a2*/ 	.byte	0xff
	.zero		1


	//   ....[28]....
        /*12a4*/ 	.word	0x000097e0
        /*12a8*/ 	.word	0x00000000
        /*12ac*/ 	.word	0x000003e0
        /*12b0*/ 	.short	0x010a
        /*12b2*/ 	.byte	0xff
	.zero		1


	//   ....[29]....
        /*12b4*/ 	.word	0x00009840
        /*12b8*/ 	.word	0x00000000
        /*12bc*/ 	.word	0x00000390
        /*12c0*/ 	.short	0x010a
        /*12c2*/ 	.byte	0xff
	.zero		1


	//   ....[30]....
        /*12c4*/ 	.word	0x00009890
        /*12c8*/ 	.word	0x00000000
        /*12cc*/ 	.word	0x00000380
        /*12d0*/ 	.short	0x010a
        /*12d2*/ 	.byte	0xff
	.zero		1


	//   ....[31]....
        /*12d4*/ 	.word	0x000098f0
        /*12d8*/ 	.word	0x00000000
        /*12dc*/ 	.word	0x00000390
        /*12e0*/ 	.short	0x010a
        /*12e2*/ 	.byte	0xff
	.zero		1


	//   ....[32]....
        /*12e4*/ 	.word	0x00009940
        /*12e8*/ 	.word	0x00000000
        /*12ec*/ 	.word	0x00000380
        /*12f0*/ 	.short	0x010a
        /*12f2*/ 	.byte	0xff
	.zero		1


	//   ....[33]....
        /*12f4*/ 	.word	0x000099a0
        /*12f8*/ 	.word	0x00000003
        /*12fc*/ 	.word	0x000003c0
        /*1300*/ 	.short	0x010a
        /*1302*/ 	.byte	0xff
	.zero		1


	//   ....[34]....
        /*1304*/ 	.word	0x00009a00
        /*1308*/ 	.word	0x00000000
        /*130c*/ 	.word	0x00000000
        /*1310*/ 	.short	0x010a
        /*1312*/ 	.byte	0xff
	.zero		1


	//   ....[35]....
        /*1314*/ 	.word	0x00009a60
        /*1318*/ 	.word	0x00000000
        /*131c*/ 	.word	0x00000000
        /*1320*/ 	.short	0x010a
        /*1322*/ 	.byte	0xff
	.zero		1


	//   ....[36]....
        /*1324*/ 	.word	0x00009ac0
        /*1328*/ 	.word	0x00000000
        /*132c*/ 	.word	0x00000000
        /*1330*/ 	.short	0x010a
        /*1332*/ 	.byte	0xff
	.zero		1


	//   ....[37]....
        /*1334*/ 	.word	0x00009b20
        /*1338*/ 	.word	0x00000000
        /*133c*/ 	.word	0x00000000
        /*1340*/ 	.short	0x010a
        /*1342*/ 	.byte	0xff
	.zero		1


	//   ....[38]....
        /*1344*/ 	.word	0x00009b80
        /*1348*/ 	.word	0x00000000
        /*134c*/ 	.word	0x00000000
        /*1350*/ 	.short	0x010a
        /*1352*/ 	.byte	0xff
	.zero		1


	//   ....[39]....
        /*1354*/ 	.word	0x00009bd0
        /*1358*/ 	.word	0x00000000
        /*135c*/ 	.word	0x00000380
        /*1360*/ 	.short	0x010a
        /*1362*/ 	.byte	0xff
	.zero		1


	//   ....[40]....
        /*1364*/ 	.word	0x00009c30
        /*1368*/ 	.word	0x00000000
        /*136c*/ 	.word	0x00000378
        /*1370*/ 	.short	0x010a
        /*1372*/ 	.byte	0xff
	.zero		1


	//   ....[41]....
        /*1374*/ 	.word	0x00009c90
        /*1378*/ 	.word	0x00000003
        /*137c*/ 	.word	0x00000368
        /*1380*/ 	.short	0x010a
        /*1382*/ 	.byte	0xff
	.zero		1


	//   ....[42]....
        /*1384*/ 	.word	0x00009ce0
        /*1388*/ 	.word	0x00000000
        /*138c*/ 	.word	0x00000380
        /*1390*/ 	.short	0x010a
        /*1392*/ 	.byte	0xff
	.zero		1


	//   ....[43]....
        /*1394*/ 	.word	0x00009d40
        /*1398*/ 	.word	0x00000000
        /*139c*/ 	.word	0x00000360
        /*13a0*/ 	.short	0x010a
        /*13a2*/ 	.byte	0xff
	.zero		1


	//   ....[44]....
        /*13a4*/ 	.word	0x00009d90
        /*13a8*/ 	.word	0x0000005c
        /*13ac*/ 	.word	0x000003a0
        /*13b0*/ 	.short	0x010a
        /*13b2*/ 	.byte	0xff
	.zero		1


	//----- nvinfo : EIATTR_NUM_MBARRIERS
	.align		4
.L_47:
        /*13b4*/ 	.byte	0x03, 0x38
        /*13b6*/ 	.short	0x0080


	//----- nvinfo : EIATTR_EXIT_INSTR_OFFSETS
	.align		4
        /*13b8*/ 	.byte	0x04, 0x1c
        /*13ba*/ 	.short	(.L_49 - .L_48)


	//   ....[0]....
.L_48:
        /*13bc*/ 	.word	0x00004710


	//   ....[1]....
        /*13c0*/ 	.word	0x00004c00


	//   ....[2]....
        /*13c4*/ 	.word	0x00004c60


	//   ....[3]....
        /*13c8*/ 	.word	0x00005a70


	//   ....[4]....
        /*13cc*/ 	.word	0x000065a0


	//   ....[5]....
        /*13d0*/ 	.word	0x000065e0


	//   ....[6]....
        /*13d4*/ 	.word	0x00008290


	//----- nvinfo : EIATTR_MAX_THREADS
	.align		4
.L_49:
        /*13d8*/ 	.byte	0x04, 0x05
        /*13da*/ 	.short	(.L_51 - .L_50)
.L_50:
        /*13dc*/ 	.word	0x00000100
        /*13e0*/ 	.word	0x00000001
        /*13e4*/ 	.word	0x00000001


	//----- nvinfo : EIATTR_CRS_STACK_SIZE
	.align		4
.L_51:
        /*13e8*/ 	.byte	0x04, 0x1e
        /*13ea*/ 	.short	(.L_53 - .L_52)
.L_52:
        /*13ec*/ 	.word	0x00000000


	//----- nvinfo : EIATTR_CBANK_PARAM_SIZE
	.align		4
.L_53:
        /*13f0*/ 	.byte	0x03, 0x19
        /*13f2*/ 	.short	0x0800


	//----- nvinfo : EIATTR_PARAM_CBANK
	.align		4
        /*13f4*/ 	.byte	0x04, 0x0a
        /*13f6*/ 	.short	(.L_55 - .L_54)
	.align		4
.L_54:
        /*13f8*/ 	.word	index@(.nv.constant0._ZN7cutlass13device_kernelINS_4gemm6kernel13GemmUniversalIN4cute5tupleIJiiiiEEENS1_10collective13CollectiveMmaINS1_35MainloopSm100TmaUmmaWarpSpecializedILi54ELi2ELi4ENS5_IJNS4_1CILi1EEESB_SB_EEEEENS5_IJNSA_ILi64EEESE_NSA_ILi32EEEEEENS_12float_e4m3_tENS5_IJlSB_lEEESH_NS5_IJSB_llEEENS4_8TiledMMAINS4_8MMA_AtomIJNS4_10MMA_TraitsINS4_19SM100_MMA_F8F6F4_SSEJSH_SH_fSE_SE_NS4_17integral_constantINS4_4UMMA5MajorELSQ_0EEENSO_ISQ_LSQ_1EEENSO_INSP_7ScaleInELST_0EEESU_EEEEEENS4_6LayoutISC_NS5_IJNSA_ILi0EEESY_SY_EEEEENS5_IJNS4_10UnderscoreES11_S11_EEEEENS4_13SM90_TMA_LOADENS4_14ComposedLayoutINS4_7SwizzleILi1ELi4ELi3EEENS4_18smem_ptr_flag_bitsILi8EEENSX_INS5_IJNSA_ILi8EEESF_EEENS5_IJSF_SB_EEEEEEEvNS4_8identityES14_NS15_INS16_ILi2ELi4ELi3EEES19_NSX_INS5_IJSE_S1A_EEENS5_IJSB_SE_EEEEEEEvS1F_EENS_8epilogue10collective18CollectiveEpilogueINS1M_23Sm100TmaWarpSpecializedILi1ELi1ELi32ELb0ELb0EEEJSG_NS5_IJNSX_ISE_SB_EES1R_EEESH_SI_SH_SI_NS1M_6fusion15FusionCallbacksIS1Q_NS1T_17LinearCombinationISH_fSH_fLNS_15FloatRoundStyleE2EEESG_S1S_JEEENS4_5SM1004TMEM4LOAD26SM100_TMEM_LOAD_16dp32b32xES14_NS15_IS1G_S19_NSX_INS5_IJS1A_SE_EEENS5_IJSE_SB_EEEEEEENS4_39AutoVectorizingCopyWithAssumedAlignmentILi128EEENS4_14SM90_TMA_STOREES26_S28_S28_EEEvvEEEEvNT_6ParamsE)
        /*13fc*/ 	.short	0x0380
        /*13fe*/ 	.short	0x0800


	//----- nvinfo : EIATTR_SW_WAR
	.align		4
.L_55:
        /*1400*/ 	.byte	0x04, 0x36
        /*1402*/ 	.short	(.L_57 - .L_56)
.L_56:
        /*1404*/ 	.word	0x00000008
.L_57:


//--------------------- .nv.callgraph             --------------------------
	.section	.nv.callgraph,"",@"SHT_CUDA_CALLGRAPH"
	.align	4
	.sectionentsize	8
	.align		4
        /*0000*/ 	.word	0x00000000
	.align		4
        /*0004*/ 	.word	0xffffffff
	.align		4
        /*0008*/ 	.word	index@(_ZN7cutlass13device_kernelINS_4gemm6kernel13GemmUniversalIN4cute5tupleIJiiiiEEENS1_10collective13CollectiveMmaINS1_35MainloopSm100TmaUmmaWarpSpecializedILi54ELi2ELi4ENS5_IJNS4_1CILi1EEESB_SB_EEEEENS5_IJNSA_ILi64EEESE_NSA_ILi32EEEEEENS_12float_e4m3_tENS5_IJlSB_lEEESH_NS5_IJSB_llEEENS4_8TiledMMAINS4_8MMA_AtomIJNS4_10MMA_TraitsINS4_19SM100_MMA_F8F6F4_SSEJSH_SH_fSE_SE_NS4_17integral_constantINS4_4UMMA5MajorELSQ_0EEENSO_ISQ_LSQ_1EEENSO_INSP_7ScaleInELST_0EEESU_EEEEEENS4_6LayoutISC_NS5_IJNSA_ILi0EEESY_SY_EEEEENS5_IJNS4_10UnderscoreES11_S11_EEEEENS4_13SM90_TMA_LOADENS4_14ComposedLayoutINS4_7SwizzleILi1ELi4ELi3EEENS4_18smem_ptr_flag_bitsILi8EEENSX_INS5_IJNSA_ILi8EEESF_EEENS5_IJSF_SB_EEEEEEEvNS4_8identityES14_NS15_INS16_ILi2ELi4ELi3EEES19_NSX_INS5_IJSE_S1A_EEENS5_IJSB_SE_EEEEEEEvS1F_EENS_8epilogue10collective18CollectiveEpilogueINS1M_23Sm100TmaWarpSpecializedILi1ELi1ELi32ELb0ELb0EEEJSG_NS5_IJNSX_ISE_SB_EES1R_EEESH_SI_SH_SI_NS1M_6fusion15FusionCallbacksIS1Q_NS1T_17LinearCombinationISH_fSH_fLNS_15FloatRoundStyleE2EEESG_S1S_JEEENS4_5SM1004TMEM4LOAD26SM100_TMEM_LOAD_16dp32b32xES14_NS15_IS1G_S19_NSX_INS5_IJS1A_SE_EEENS5_IJSE_SB_EEEEEEENS4_39AutoVectorizingCopyWithAssumedAlignmentILi128EEENS4_14SM90_TMA_STOREES26_S28_S28_EEEvvEEEEvNT_6ParamsE)
	.align		4
        /*000c*/ 	.word	index@(__assertfail)
	.align		4
        /*0010*/ 	.word	0x00000000
	.align		4
        /*0014*/ 	.word	0xfffffffe
	.align		4
        /*0018*/ 	.word	0x00000000
	.align		4
        /*001c*/ 	.word	0xfffffffd
	.align		4
        /*0020*/ 	.word	0x00000000
	.align		4
        /*0024*/ 	.word	0xfffffffc


//--------------------- .nv.constant4             --------------------------
	.section	.nv.constant4,"a",@progbits
	.align	8
	.align		8
.nv.constant4:
        /*0000*/ 	.dword	__assertfail
	.align		8
        /*0008*/ 	.dword	__unnamed_1
	.align		8
        /*0010*/ 	.dword	__unnamed_2
	.align		8
        /*0018*/ 	.dword	_ZN40_INTERNAL_7f68eab1_4_k_cu_2f63e911_267074cuda3std3__45__cpo5beginE
	.align		8
        /*0020*/ 	.dword	_ZN40_INTERNAL_7f68eab1_4_k_cu_2f63e911_267074cuda3std3__45__cpo3endE
	.align		8
        /*0028*/ 	.dword	_ZN40_INTERNAL_7f68eab1_4_k_cu_2f63e911_267074cuda3std3__45__cpo6cbeginE
	.align		8
        /*0030*/ 	.dword	_ZN40_INTERNAL_7f68eab1_4_k_cu_2f63e911_267074cuda3std3__45__cpo4cendE
	.align		8
        /*0038*/ 	.dword	_ZN40_INTERNAL_7f68eab1_4_k_cu_2f63e911_267074cuda3std3__442_GLOBAL__N__7f68eab1_4_k_cu_2f63e911_267076ignoreE
	.align		8
        /*0040*/ 	.dword	_ZN40_INTERNAL_7f68eab1_4_k_cu_2f63e911_267074cuda3std3__419piecewise_constructE
	.align		8
        /*0048*/ 	.dword	_ZN40_INTERNAL_7f68eab1_4_k_cu_2f63e911_267074cuda3std3__48in_placeE
	.align		8
        /*0050*/ 	.dword	_ZN40_INTERNAL_7f68eab1_4_k_cu_2f63e911_267074cuda3std6ranges3__45__cpo4swapE
	.align		8
        /*0058*/ 	.dword	_ZN40_INTERNAL_7f68eab1_4_k_cu_2f63e911_267074cuda3std6ranges3__45__cpo9iter_moveE
	.align		8
        /*0060*/ 	.dword	_ZN40_INTERNAL_7f68eab1_4_k_cu_2f63e911_267074cute7productE
	.align		8
        /*0068*/ 	.dword	_ZN40_INTERNAL_7f68eab1_4_k_cu_2f63e911_267074cute1_E
	.align		8
        /*0070*/ 	.dword	$str$25
	.align		8
        /*0078*/ 	.dword	$str$26
	.align		8
        /*0080*/ 	.dword	$str$27
	.align		8
        /*0088*/ 	.dword	$str$28


//--------------------- .text._ZN7cutlass13device_kernelINS_4gemm6kernel13GemmUniversalIN4cute5tupleIJiiiiEEENS1_10collective13CollectiveMmaINS1_35MainloopSm100TmaUmmaWarpSpecializedILi54ELi2ELi4ENS5_IJNS4_1CILi1EEESB_SB_EEEEENS5_IJNSA_ILi64EEESE_NSA_ILi32EEEEEENS_12float_e4m3_tENS5_IJlSB_lEEESH_NS5_IJSB_llEEENS4_8TiledMMAINS4_8MMA_AtomIJNS4_10MMA_TraitsINS4_19SM100_MMA_F8F6F4_SSEJSH_SH_fSE_SE_NS4_17integral_constantINS4_4UMMA5MajorELSQ_0EEENSO_ISQ_LSQ_1EEENSO_INSP_7ScaleInELST_0EEESU_EEEEEENS4_6LayoutISC_NS5_IJNSA_ILi0EEESY_SY_EEEEENS5_IJNS4_10UnderscoreES11_S11_EEEEENS4_13SM90_TMA_LOADENS4_14ComposedLayoutINS4_7SwizzleILi1ELi4ELi3EEENS4_18smem_ptr_flag_bitsILi8EEENSX_INS5_IJNSA_ILi8EEESF_EEENS5_IJSF_SB_EEEEEEEvNS4_8identityES14_NS15_INS16_ILi2ELi4ELi3EEES19_NSX_INS5_IJSE_S1A_EEENS5_IJSB_SE_EEEEEEEvS1F_EENS_8epilogue10collective18CollectiveEpilogueINS1M_23Sm100TmaWarpSpecializedILi1ELi1ELi32ELb0ELb0EEEJSG_NS5_IJNSX_ISE_SB_EES1R_EEESH_SI_SH_SI_NS1M_6fusion15FusionCallbacksIS1Q_NS1T_17LinearCombinationISH_fSH_fLNS_15FloatRoundStyleE2EEESG_S1S_JEEENS4_5SM1004TMEM4LOAD26SM100_TMEM_LOAD_16dp32b32xES14_NS15_IS1G_S19_NSX_INS5_IJS1A_SE_EEENS5_IJSE_SB_EEEEEEENS4_39AutoVectorizingCopyWithAssumedAlignmentILi128EEENS4_14SM90_TMA_STOREES26_S28_S28_EEEvvEEEEvNT_6ParamsE --------------------------
	.section	.text._ZN7cutlass13device_kernelINS_4gemm6kernel13GemmUniversalIN4cute5tupleIJiiiiEEENS1_10collective13CollectiveMmaINS1_35MainloopSm100TmaUmmaWarpSpecializedILi54ELi2ELi4ENS5_IJNS4_1CILi1EEESB_SB_EEEEENS5_IJNSA_ILi64EEESE_NSA_ILi32EEEEEENS_12float_e4m3_tENS5_IJlSB_lEEESH_NS5_IJSB_llEEENS4_8TiledMMAINS4_8MMA_AtomIJNS4_10MMA_TraitsINS4_19SM100_MMA_F8F6F4_SSEJSH_SH_fSE_SE_NS4_17integral_constantINS4_4UMMA5MajorELSQ_0EEENSO_ISQ_LSQ_1EEENSO_INSP_7ScaleInELST_0EEESU_EEEEEENS4_6LayoutISC_NS5_IJNSA_ILi0EEESY_SY_EEEEENS5_IJNS4_10UnderscoreES11_S11_EEEEENS4_13SM90_TMA_LOADENS4_14ComposedLayoutINS4_7SwizzleILi1ELi4ELi3EEENS4_18smem_ptr_flag_bitsILi8EEENSX_INS5_IJNSA_ILi8EEESF_EEENS5_IJSF_SB_EEEEEEEvNS4_8identityES14_NS15_INS16_ILi2ELi4ELi3EEES19_NSX_INS5_IJSE_S1A_EEENS5_IJSB_SE_EEEEEEEvS1F_EENS_8epilogue10collective18CollectiveEpilogueINS1M_23Sm100TmaWarpSpecializedILi1ELi1ELi32ELb0ELb0EEEJSG_NS5_IJNSX_ISE_SB_EES1R_EEESH_SI_SH_SI_NS1M_6fusion15FusionCallbacksIS1Q_NS1T_17LinearCombinationISH_fSH_fLNS_15FloatRoundStyleE2EEESG_S1S_JEEENS4_5SM1004TMEM4LOAD26SM100_TMEM_LOAD_16dp32b32xES14_NS15_IS1G_S19_NSX_INS5_IJS1A_SE_EEENS5_IJSE_SB_EEEEEEENS4_39AutoVectorizingCopyWithAssumedAlignmentILi128EEENS4_14SM90_TMA_STOREES26_S28_S28_EEEvvEEEEvNT_6ParamsE,"ax",@progbits
	.align	128
.text._ZN7cutlass13device_kernelINS_4gemm6kernel13GemmUniversalIN4cute5tupleIJiiiiEEENS1_10collective13CollectiveMmaINS1_35MainloopSm100TmaUmmaWarpSpecializedILi54ELi2ELi4ENS5_IJNS4_1CILi1EEESB_SB_EEEEENS5_IJNSA_ILi64EEESE_NSA_ILi32EEEEEENS_12float_e4m3_tENS5_IJlSB_lEEESH_NS5_IJSB_llEEENS4_8TiledMMAINS4_8MMA_AtomIJNS4_10MMA_TraitsINS4_19SM100_MMA_F8F6F4_SSEJSH_SH_fSE_SE_NS4_17integral_constantINS4_4UMMA5MajorELSQ_0EEENSO_ISQ_LSQ_1EEENSO_INSP_7ScaleInELST_0EEESU_EEEEEENS4_6LayoutISC_NS5_IJNSA_ILi0EEESY_SY_EEEEENS5_IJNS4_10UnderscoreES11_S11_EEEEENS4_13SM90_TMA_LOADENS4_14ComposedLayoutINS4_7SwizzleILi1ELi4ELi3EEENS4_18smem_ptr_flag_bitsILi8EEENSX_INS5_IJNSA_ILi8EEESF_EEENS5_IJSF_SB_EEEEEEEvNS4_8identityES14_NS15_INS16_ILi2ELi4ELi3EEES19_NSX_INS5_IJSE_S1A_EEENS5_IJSB_SE_EEEEEEEvS1F_EENS_8epilogue10collective18CollectiveEpilogueINS1M_23Sm100TmaWarpSpecializedILi1ELi1ELi32ELb0ELb0EEEJSG_NS5_IJNSX_ISE_SB_EES1R_EEESH_SI_SH_SI_NS1M_6fusion15FusionCallbacksIS1Q_NS1T_17LinearCombinationISH_fSH_fLNS_15FloatRoundStyleE2EEESG_S1S_JEEENS4_5SM1004TMEM4LOAD26SM100_TMEM_LOAD_16dp32b32xES14_NS15_IS1G_S19_NSX_INS5_IJS1A_SE_EEENS5_IJSE_SB_EEEEEEENS4_39AutoVectorizingCopyWithAssumedAlignmentILi128EEENS4_14SM90_TMA_STOREES26_S28_S28_EEEvvEEEEvNT_6ParamsE:
        .type           _ZN7cutlass13device_kernelINS_4gemm6kernel13GemmUniversalIN4cute5tupleIJiiiiEEENS1_10collective13CollectiveMmaINS1_35MainloopSm100TmaUmmaWarpSpecializedILi54ELi2ELi4ENS5_IJNS4_1CILi1EEESB_SB_EEEEENS5_IJNSA_ILi64EEESE_NSA_ILi32EEEEEENS_12float_e4m3_tENS5_IJlSB_lEEESH_NS5_IJSB_llEEENS4_8TiledMMAINS4_8MMA_AtomIJNS4_10MMA_TraitsINS4_19SM100_MMA_F8F6F4_SSEJSH_SH_fSE_SE_NS4_17integral_constantINS4_4UMMA5MajorELSQ_0EEENSO_ISQ_LSQ_1EEENSO_INSP_7ScaleInELST_0EEESU_EEEEEENS4_6LayoutISC_NS5_IJNSA_ILi0EEESY_SY_EEEEENS5_IJNS4_10UnderscoreES11_S11_EEEEENS4_13SM90_TMA_LOADENS4_14ComposedLayoutINS4_7SwizzleILi1ELi4ELi3EEENS4_18smem_ptr_flag_bitsILi8EEENSX_INS5_IJNSA_ILi8EEESF_EEENS5_IJSF_SB_EEEEEEEvNS4_8identityES14_NS15_INS16_ILi2ELi4ELi3EEES19_NSX_INS5_IJSE_S1A_EEENS5_IJSB_SE_EEEEEEEvS1F_EENS_8epilogue10collective18CollectiveEpilogueINS1M_23Sm100TmaWarpSpecializedILi1ELi1ELi32ELb0ELb0EEEJSG_NS5_IJNSX_ISE_SB_EES1R_EEESH_SI_SH_SI_NS1M_6fusion15FusionCallbacksIS1Q_NS1T_17LinearCombinationISH_fSH_fLNS_15FloatRoundStyleE2EEESG_S1S_JEEENS4_5SM1004TMEM4LOAD26SM100_TMEM_LOAD_16dp32b32xES14_NS15_IS1G_S19_NSX_INS5_IJS1A_SE_EEENS5_IJSE_SB_EEEEEEENS4_39AutoVectorizingCopyWithAssumedAlignmentILi128EEENS4_14SM90_TMA_STOREES26_S28_S28_EEEvvEEEEvNT_6ParamsE,@function
        .size           _ZN7cutlass13device_kernelINS_4gemm6kernel13GemmUniversalIN4cute5tupleIJiiiiEEENS1_10collective13CollectiveMmaINS1_35MainloopSm100TmaUmmaWarpSpecializedILi54ELi2ELi4ENS5_IJNS4_1CILi1EEESB_SB_EEEEENS5_IJNSA_ILi64EEESE_NSA_ILi32EEEEEENS_12float_e4m3_tENS5_IJlSB_lEEESH_NS5_IJSB_llEEENS4_8TiledMMAINS4_8MMA_AtomIJNS4_10MMA_TraitsINS4_19SM100_MMA_F8F6F4_SSEJSH_SH_fSE_SE_NS4_17integral_constantINS4_4UMMA5MajorELSQ_0EEENSO_ISQ_LSQ_1EEENSO_INSP_7ScaleInELST_0EEESU_EEEEEENS4_6LayoutISC_NS5_IJNSA_ILi0EEESY_SY_EEEEENS5_IJNS4_10UnderscoreES11_S11_EEEEENS4_13SM90_TMA_LOADENS4_14ComposedLayoutINS4_7SwizzleILi1ELi4ELi3EEENS4_18smem_ptr_flag_bitsILi8EEENSX_INS5_IJNSA_ILi8EEESF_EEENS5_IJSF_SB_EEEEEEEvNS4_8identityES14_NS15_INS16_ILi2ELi4ELi3EEES19_NSX_INS5_IJSE_S1A_EEENS5_IJSB_SE_EEEEEEEvS1F_EENS_8epilogue10collective18CollectiveEpilogueINS1M_23Sm100TmaWarpSpecializedILi1ELi1ELi32ELb0ELb0EEEJSG_NS5_IJNSX_ISE_SB_EES1R_EEESH_SI_SH_SI_NS1M_6fusion15FusionCallbacksIS1Q_NS1T_17LinearCombinationISH_fSH_fLNS_15FloatRoundStyleE2EEESG_S1S_JEEENS4_5SM1004TMEM4LOAD26SM100_TMEM_LOAD_16dp32b32xES14_NS15_IS1G_S19_NSX_INS5_IJS1A_SE_EEENS5_IJSE_SB_EEEEEEENS4_39AutoVectorizingCopyWithAssumedAlignmentILi128EEENS4_14SM90_TMA_STOREES26_S28_S28_EEEvvEEEEvNT_6ParamsE,(.L_x_279 - _ZN7cutlass13device_kernelINS_4gemm6kernel13GemmUniversalIN4cute5tupleIJiiiiEEENS1_10collective13CollectiveMmaINS1_35MainloopSm100TmaUmmaWarpSpecializedILi54ELi2ELi4ENS5_IJNS4_1CILi1EEESB_SB_EEEEENS5_IJNSA_ILi64EEESE_NSA_ILi32EEEEEENS_12float_e4m3_tENS5_IJlSB_lEEESH_NS5_IJSB_llEEENS4_8TiledMMAINS4_8MMA_AtomIJNS4_10MMA_TraitsINS4_19SM100_MMA_F8F6F4_SSEJSH_SH_fSE_SE_NS4_17integral_constantINS4_4UMMA5MajorELSQ_0EEENSO_ISQ_LSQ_1EEENSO_INSP_7ScaleInELST_0EEESU_EEEEEENS4_6LayoutISC_NS5_IJNSA_ILi0EEESY_SY_EEEEENS5_IJNS4_10UnderscoreES11_S11_EEEEENS4_13SM90_TMA_LOADENS4_14ComposedLayoutINS4_7SwizzleILi1ELi4ELi3EEENS4_18smem_ptr_flag_bitsILi8EEENSX_INS5_IJNSA_ILi8EEESF_EEENS5_IJSF_SB_EEEEEEEvNS4_8identityES14_NS15_INS16_ILi2ELi4ELi3EEES19_NSX_INS5_IJSE_S1A_EEENS5_IJSB_SE_EEEEEEEvS1F_EENS_8epilogue10collective18CollectiveEpilogueINS1M_23Sm100TmaWarpSpecializedILi1ELi1ELi32ELb0ELb0EEEJSG_NS5_IJNSX_ISE_SB_EES1R_EEESH_SI_SH_SI_NS1M_6fusion15FusionCallbacksIS1Q_NS1T_17LinearCombinationISH_fSH_fLNS_15FloatRoundStyleE2EEESG_S1S_JEEENS4_5SM1004TMEM4LOAD26SM100_TMEM_LOAD_16dp32b32xES14_NS15_IS1G_S19_NSX_INS5_IJS1A_SE_EEENS5_IJSE_SB_EEEEEEENS4_39AutoVectorizingCopyWithAssumedAlignmentILi128EEENS4_14SM90_TMA_STOREES26_S28_S28_EEEvvEEEEvNT_6ParamsE)
        .other          _ZN7cutlass13device_kernelINS_4gemm6kernel13GemmUniversalIN4cute5tupleIJiiiiEEENS1_10collective13CollectiveMmaINS1_35MainloopSm100TmaUmmaWarpSpecializedILi54ELi2ELi4ENS5_IJNS4_1CILi1EEESB_SB_EEEEENS5_IJNSA_ILi64EEESE_NSA_ILi32EEEEEENS_12float_e4m3_tENS5_IJlSB_lEEESH_NS5_IJSB_llEEENS4_8TiledMMAINS4_8MMA_AtomIJNS4_10MMA_TraitsINS4_19SM100_MMA_F8F6F4_SSEJSH_SH_fSE_SE_NS4_17integral_constantINS4_4UMMA5MajorELSQ_0EEENSO_ISQ_LSQ_1EEENSO_INSP_7ScaleInELST_0EEESU_EEEEEENS4_6LayoutISC_NS5_IJNSA_ILi0EEESY_SY_EEEEENS5_IJNS4_10UnderscoreES11_S11_EEEEENS4_13SM90_TMA_LOADENS4_14ComposedLayoutINS4_7SwizzleILi1ELi4ELi3EEENS4_18smem_ptr_flag_bitsILi8EEENSX_INS5_IJNSA_ILi8EEESF_EEENS5_IJSF_SB_EEEEEEEvNS4_8identityES14_NS15_INS16_ILi2ELi4ELi3EEES19_NSX_INS5_IJSE_S1A_EEENS5_IJSB_SE_EEEEEEEvS1F_EENS_8epilogue10collective18CollectiveEpilogueINS1M_23Sm100TmaWarpSpecializedILi1ELi1ELi32ELb0ELb0EEEJSG_NS5_IJNSX_ISE_SB_EES1R_EEESH_SI_SH_SI_NS1M_6fusion15FusionCallbacksIS1Q_NS1T_17LinearCombinationISH_fSH_fLNS_15FloatRoundStyleE2EEESG_S1S_JEEENS4_5SM1004TMEM4LOAD26SM100_TMEM_LOAD_16dp32b32xES14_NS15_IS1G_S19_NSX_INS5_IJS1A_SE_EEENS5_IJSE_SB_EEEEEEENS4_39AutoVectorizingCopyWithAssumedAlignmentILi128EEENS4_14SM90_TMA_STOREES26_S28_S28_EEEvvEEEEvNT_6ParamsE,@"STO_CUDA_ENTRY STV_DEFAULT"
_ZN7cutlass13device_kernelINS_4gemm6kernel13GemmUniversalIN4cute5tupleIJiiiiEEENS1_10collective13CollectiveMmaINS1_35MainloopSm100TmaUmmaWarpSpecializedILi54ELi2ELi4ENS5_IJNS4_1CILi1EEESB_SB_EEEEENS5_IJNSA_ILi64EEESE_NSA_ILi32EEEEEENS_12float_e4m3_tENS5_IJlSB_lEEESH_NS5_IJSB_llEEENS4_8TiledMMAINS4_8MMA_AtomIJNS4_10MMA_TraitsINS4_19SM100_MMA_F8F6F4_SSEJSH_SH_fSE_SE_NS4_17integral_constantINS4_4UMMA5MajorELSQ_0EEENSO_ISQ_LSQ_1EEENSO_INSP_7ScaleInELST_0EEESU_EEEEEENS4_6LayoutISC_NS5_IJNSA_ILi0EEESY_SY_EEEEENS5_IJNS4_10UnderscoreES11_S11_EEEEENS4_13SM90_TMA_LOADENS4_14ComposedLayoutINS4_7SwizzleILi1ELi4ELi3EEENS4_18smem_ptr_flag_bitsILi8EEENSX_INS5_IJNSA_ILi8EEESF_EEENS5_IJSF_SB_EEEEEEEvNS4_8identityES14_NS15_INS16_ILi2ELi4ELi3EEES19_NSX_INS5_IJSE_S1A_EEENS5_IJSB_SE_EEEEEEEvS1F_EENS_8epilogue10collective18CollectiveEpilogueINS1M_23Sm100TmaWarpSpecializedILi1ELi1ELi32ELb0ELb0EEEJSG_NS5_IJNSX_ISE_SB_EES1R_EEESH_SI_SH_SI_NS1M_6fusion15FusionCallbacksIS1Q_NS1T_17LinearCombinationISH_fSH_fLNS_15FloatRoundStyleE2EEESG_S1S_JEEENS4_5SM1004TMEM4LOAD26SM100_TMEM_LOAD_16dp32b32xES14_NS15_IS1G_S19_NSX_INS5_IJS1A_SE_EEENS5_IJSE_SB_EEEEEEENS4_39AutoVectorizingCopyWithAssumedAlignmentILi128EEENS4_14SM90_TMA_STOREES26_S28_S28_EEEvvEEEEvNT_6ParamsE:
[----:B------:R-:W1:Y:S01]  /*0000*/  LDC R1, c[0x0][0x37c] ;  /* 0x0000df00ff017b82 */ /* 0x000e620000000800 */
[----:B------:R-:W2:Y:S01]  /*0010*/  S2R R101, SR_TID.X ;  /* 0x0000000000657919 */ /* 0x000ea20000002100 */
[----:B------:R-:W3:Y:S01]  /*0020*/  LDCU.64 UR4, c[0x0][0x890] ;  /* 0x00011200ff0477ac */ /* 0x000ee20008000a00 */
[----:B------:R-:W-:Y:S02]  /*0030*/  PRMT R96, RZ, 0x7610, R96 ;  /* 0x00007610ff607816 */ /* 0x000fe40000000060 */
[----:B------:R-:W-:Y:S01]  /*0040*/  ELECT P5, URZ, PT ;  /* 0x0000000000ff782f */ /* 0x000fe200038a0000 */
[----:B------:R-:W4:Y:S01]  /*0050*/  LDCU.64 UR40, c[0x0][0x358] ;  /* 0x00006b00ff2877ac */ /* 0x000f220008000a00 */
[----:B---3--:R-:W-:-:S04]  /*0060*/  UISETP.NE.U32.AND UP0, UPT, UR4, URZ, UPT ;  /* 0x000000ff0400728c */ /* 0x008fc8000bf05070 */
[----:B------:R-:W-:Y:S01]  /*0070*/  UISETP.NE.AND.EX UP0, UPT, UR5, URZ, UPT, UP0 ;  /* 0x000000ff0500728c */ /* 0x000fe2000bf05300 */
[----:B--2---:R-:W-:-:S05]  /*0080*/  SHF.R.U32.HI R104, RZ, 0x5, R101 ;  /* 0x00000005ff687819 */ /* 0x004fca0000011665 */
[----:B------:R-:W2:Y:S02]  /*0090*/  SHFL.IDX PT, R0, R104, RZ, 0x1f ;  /* 0x00001fff68007589 */ /* 0x000ea400000e0000 */
[----:B--2---:R-:W-:Y:S01]  /*00a0*/  R2UR UR8, R0 ;  /* 0x00000000000872ca */ /* 0x004fe200000e0000 */
[----:B-1--4-:R-:W-:-:S14]  /*00b0*/  BRA.U UP0, `(.L_x_0) ;  /* 0x00000001002c7547 */ /* 0x012fdc000b800000 */
[----:B------:R-:W1:Y:S02]  /*00c0*/  LDCU.64 UR6, c[0x0][0x888] ;  /* 0x00011100ff0677ac */ /* 0x000e640008000a00 */
[----:B-1----:R-:W-:-:S04]  /*00d0*/  UISETP.NE.U32.AND UP0, UPT, UR6, URZ, UPT ;  /* 0x000000ff0600728c */ /* 0x002fc8000bf05070 */
[----:B------:R-:W-:-:S09]  /*00e0*/  UISETP.NE.AND.EX UP0, UPT, UR7, URZ, UPT, UP0 ;  /* 0x000000ff0700728c */ /* 0x000fd2000bf05300 */
[----:B------:R-:W-:Y:S05]  /*00f0*/  BRA.U !UP0, `(.L_x_1) ;  /* 0x0000000108107547 */ /* 0x000fea000b800000 */
[----:B------:R-:W1:Y:S02]  /*0100*/  LDC.64 R2, c[0x0][0x888] ;  /* 0x00022200ff027b82 */ /* 0x000e640000000a00 */
[----:B-1----:R1:W5:Y:S01]  /*0110*/  LDG.E R49, desc[UR40][R2.64] ;  /* 0x0000002802317981 */ /* 0x002362000c1e1900 */
[----:B------:R-:W-:Y:S01]  /*0120*/  HFMA2 R96, -RZ, RZ, 0, 5.9604644775390625e-08 ;  /* 0x00000001ff607431 */ /* 0x000fe200000001ff */
[----:B------:R-:W-:Y:S05]  /*0130*/  BRA `(.L_x_0) ;  /* 0x00000000000c7947 */ /* 0x000fea0003800000 */
.L_x_1:
[----:B------:R-:W1:Y:S01]  /*0140*/  LDCU UR6, c[0x0][0x880] ;  /* 0x00011000ff0677ac */ /* 0x000e620008000800 */
[----:B------:R-:W-:Y:S01]  /*0150*/  HFMA2 R96, -RZ, RZ, 0, 5.9604644775390625e-08 ;  /* 0x00000001ff607431 */ /* 0x000fe200000001ff */
[----:B-1----:R-:W-:-:S07]  /*0160*/  MOV R49, UR6 ;  /* 0x0000000600317c02 */ /* 0x002fce0008000f00 */
.L_x_0:
[----:B------:R-:W2:Y:S02]  /*0170*/  LDCU.64 UR6, c[0x0][0x8b0] ;  /* 0x00011600ff0677ac */ /* 0x000ea40008000a00 */
[----:B--2---:R-:W-:-:S04]  /*0180*/  UISETP.NE.U32.AND UP0, UPT, UR6, URZ, UPT ;  /* 0x000000ff0600728c */ /* 0x004fc8000bf05070 */
[----:B------:R-:W-:-:S09]  /*0190*/  UISETP.NE.AND.EX UP0, UPT, UR7, URZ, UPT, UP0 ;  /* 0x000000ff0700728c */ /* 0x000fd2000bf05300 */
[----:B------:R-:W-:Y:S05]  /*01a0*/  BRA.U UP0, `(.L_x_2) ;  /* 0x0000000100247547 */ /* 0x000fea000b800000 */
[----:B------:R-:W2:Y:S02]  /*01b0*/  LDCU.64 UR6, c[0x0][0x8a8] ;  /* 0x00011500ff0677ac */ /* 0x000ea40008000a00 */
[----:B--2---:R-:W-:-:S04]  /*01c0*/  UISETP.NE.U32.AND UP0, UPT, UR6, URZ, UPT ;  /* 0x000000ff0600728c */ /* 0x004fc8000bf05070 */
[----:B------:R-:W-:-:S09]  /*01d0*/  UISETP.NE.AND.EX UP0, UPT, UR7, URZ, UPT, UP0 ;  /* 0x000000ff0700728c */ /* 0x000fd2000bf05300 */
[----:B------:R-:W-:Y:S05]  /*01e0*/  BRA.U !UP0, `(.L_x_3) ;  /* 0x00000001080c7547 */ /* 0x000fea000b800000 */
[----:B-1----:R-:W1:Y:S02]  /*01f0*/  LDC.64 R2, c[0x0][0x8a8] ;  /* 0x00022a00ff027b82 */ /* 0x002e640000000a00 */
[----:B-1----:R2:W5:Y:S01]  /*0200*/  LDG.E R47, desc[UR40][R2.64] ;  /* 0x00000028022f7981 */ /* 0x002562000c1e1900 */
[----:B------:R-:W-:Y:S05]  /*0210*/  BRA `(.L_x_2) ;  /* 0x0000000000087947 */ /* 0x000fea0003800000 */
.L_x_3:
[----:B------:R-:W2:Y:S02]  /*0220*/  LDCU UR6, c[0x0][0x8a0] ;  /* 0x00011400ff0677ac */ /* 0x000ea40008000800 */
[----:B--2---:R-:W-:Y:S02]  /*0230*/  MOV R47, UR6 ;  /* 0x00000006002f7c02 */ /* 0x004fe40008000f00 */
.L_x_2:
[----:B------:R-:W-:Y:S01]  /*0240*/  IMAD.U32 R0, RZ, RZ, UR8 ;  /* 0x00000008ff007e24 */ /* 0x000fe2000f8e00ff */
[----:B------:R-:W-:Y:S04]  /*0250*/  BSSY.RECONVERGENT B0, `(.L_x_4) ;  /* 0x000000c000007945 */ /* 0x000fe80003800200 */
[C---:B------:R-:W-:Y:S02]  /*0260*/  ISETP.NE.OR P1, PT, R0.reuse, 0x1, !P5 ;  /* 0x000000010000780c */ /* 0x040fe40006f25670 */
[----:B------:R-:W-:-:S11]  /*0270*/  ISETP.NE.OR P0, PT, R0, 0x3, !P5 ;  /* 0x000000030000780c */ /* 0x000fd60006f05670 */
[----:B------:R-:W-:Y:S05]  /*0280*/  @P1 BRA `(.L_x_5) ;  /* 0x0000000000201947 */ /* 0x000fea0003800000 */
[----:B------:R-:W3:Y:S02]  /*0290*/  LDCU.64 UR6, c[0x0][0x348] ;  /* 0x00006900ff0677ac */ /* 0x000ee40008000a00 */
[----:B---3--:R-:W-:Y:S02]  /*02a0*/  UIADD3 UR10, UP1, UPT, UR6, 0x80, URZ ;  /* 0x00000080060a7890 */ /* 0x008fe4000ff3e0ff */
[----:B------:R-:W-:Y:S02]  /*02b0*/  UIADD3 UR6, UP0, UPT, UR6, 0x180, URZ ;  /* 0x0000018006067890 */ /* 0x000fe4000ff1e0ff */
[----:B------:R-:W-:Y:S02]  /*02c0*/  UIADD3.X UR11, UPT, UPT, URZ, UR7, URZ, UP1, !UPT ;  /* 0x00000007ff0b7290 */ /* 0x000fe40008ffe4ff */
[----:B------:R-:W-:-:S07]  /*02d0*/  UIADD3.X UR7, UPT, UPT, URZ, UR7, URZ, UP0, !UPT ;  /* 0x00000007ff077290 */ /* 0x000fce00087fe4ff */
[----:B------:R3:W-:Y:S02]  /*02e0*/  UTMACCTL.PF [UR10] ;  /* 0x000000000a0079b9 */ /* 0x0007e40008040000 */
[----:B------:R3:W-:Y:S02]  /*02f0*/  UTMACCTL.PF [UR6] ;  /* 0x00000000060079b9 */ /* 0x0007e40008040000 */
[----:B---3--:R-:W-:Y:S01]  /*0300*/  NOP ;  /* 0x0000000000007918 */ /* 0x008fe20000000000 */
.L_x_5:
[----:B------:R-:W-:Y:S05]  /*0310*/  BSYNC.RECONVERGENT B0 ;  /* 0x0000000000007941 */ /* 0x000fea0003800200 */
.L_x_4:
[----:B------:R-:W-:Y:S04]  /*0320*/  BSSY.RECONVERGENT B0, `(.L_x_6) ;  /* 0x000000a000007945 */ /* 0x000fe80003800200 */
        /* <DEDUP_REMOVED lines=9> */
.L_x_7:
[----:B------:R-:W-:Y:S05]  /*03c0*/  BSYNC.RECONVERGENT B0 ;  /* 0x0000000000007941 */ /* 0x000fea0003800200 */
.L_x_6:
[----:B------:R-:W3:Y:S01]  /*03d0*/  LDCU.64 UR6, c[0x0][0x888] ;  /* 0x00011100ff0677ac */ /* 0x000ee20008000a00 */
[----:B------:R-:W-:Y:S02]  /*03e0*/  UISETP.EQ.U32.AND UP1, UPT, UR4, URZ, UPT ;  /* 0x000000ff0400728c */ /* 0x000fe4000bf22070 */
[----:B------:R-:W-:Y:S02]  /*03f0*/  UPLOP3.LUT UP2, UPT, UPT, UPT, UPT, 0x80, 0x8 ;  /* 0x000000000008789c */ /* 0x000fe40003f4f070 */
[----:B---3--:R-:W-:-:S04]  /*0400*/  UISETP.NE.U32.AND UP0, UPT, UR6, URZ, UPT ;  /* 0x000000ff0600728c */ /* 0x008fc8000bf05070 */
[----:B------:R-:W-:-:S04]  /*0410*/  UISETP.NE.AND.EX UP0, UPT, UR7, URZ, UPT, UP0 ;  /* 0x000000ff0700728c */ /* 0x000fc8000bf05300 */
[----:B------:R-:W-:-:S04]  /*0420*/  UISETP.EQ.OR.EX UP3, UPT, UR5, URZ, !UP0, UP1 ;  /* 0x000000ff0500728c */ /* 0x000fc8000c762710 */
[----:B------:R-:W-:-:S05]  /*0430*/  UP2UR UR44, UPR, URZ, 0x8 ;  /* 0x00000008ff2c7883 */ /* 0x000fca0008000000 */
[----:B------:R-:W-:Y:S07]  /*0440*/  BRA.U !UP3, `(.L_x_8) ;  /* 0x000000010b207547 */ /* 0x000fee000b800000 */
[----:B------:R-:W-:Y:S01]  /*0450*/  UISETP.NE.U32.AND UP2, UPT, UR4, URZ, UPT ;  /* 0x000000ff0400728c */ /* 0x000fe2000bf45070 */
[----:B-----5:R-:W-:Y:S01]  /*0460*/  FSETP.NEU.AND P0, PT, R49, RZ, PT ;  /* 0x000000ff3100720b */ /* 0x020fe20003f0d000 */
[----:B------:R-:W-:Y:S02]  /*0470*/  USEL UR4, URZ, 0xffffffff, UP0 ;  /* 0xffffffffff047887 */ /* 0x000fe40008000000 */
[----:B------:R-:W-:-:S10]  /*0480*/  UISETP.NE.AND.EX UP2, UPT, UR5, URZ, UPT, UP2 ;  /* 0x000000ff0500728c */ /* 0x000fd4000bf45320 */
[----:B------:R-:W-:Y:S01]  /*0490*/  VOTEU.ANY UP1, P0 ;  /* 0x0000000000ff7886 */ /* 0x000fe20000020100 */
[----:B------:R-:W-:-:S04]  /*04a0*/  @!UP2 USEL UR4, URZ, 0xffffffff, UP1 ;  /* 0xffffffffff04a887 */ /* 0x000fc80008800000 */
[----:B------:R-:W-:-:S04]  /*04b0*/  ULOP3.LUT UR4, UR4, 0x1, URZ, 0xc0, !UPT ;  /* 0x0000000104047892 */ /* 0x000fc8000f8ec0ff */
[----:B------:R-:W-:-:S11]  /*04c0*/  UISETP.NE.U32.AND UP2, UPT, UR4, 0x1, UPT ;  /* 0x000000010400788c */ /* 0x000fd6000bf45070 */
.L_x_8:
[----:B-12---:R-:W1:Y:S01]  /*04d0*/  SHFL.IDX PT, R2, R104, RZ, 0x1f ;  /* 0x00001fff68027589 */ /* 0x006e6200000e0000 */
[----:B------:R-:W-:-:S04]  /*04e0*/  UISETP.NE.AND UP1, UPT, UR8, 0x2, UPT ;  /* 0x000000020800788c */ /* 0x000fc8000bf25270 */
[----:B------:R-:W-:Y:S01]  /*04f0*/  USEL UR13, URZ, 0x1, UP1 ;  /* 0x00000001ff0d7887 */ /* 0x000fe20008800000 */
[----:B-1----:R-:W-:-:S13]  /*0500*/  ISETP.NE.AND P0, PT, R2, RZ, PT ;  /* 0x000000ff0200720c */ /* 0x002fda0003f05270 */
[----:B------:R-:W-:Y:S05]  /*0510*/  @P0 BRA `(.L_x_9) ;  /* 0x0000000400e40947 */ /* 0x000fea0003800000 */
[----:B------:R-:W-:Y:S01]  /*0520*/  ELECT P0, URZ, PT ;  /* 0x0000000000ff782f */ /* 0x000fe20003800000 */
[----:B------:R-:W-:-:S12]  /*0530*/  BSSY.RECONVERGENT B0, `(.L_x_9) ;  /* 0x0000077000007945 */ /* 0x000fd80003800200 */
[----:B------:R-:W-:Y:S05]  /*0540*/  @!P0 BRA `(.L_x_10) ;  /* 0x0000000400d48947 */ /* 0x000fea0003800000 */
[----:B------:R-:W1:Y:S01]  /*0550*/  S2UR UR5, SR_CgaCtaId ;  /* 0x00000000000579c3 */ /* 0x000e620000008800 */
[----:B------:R-:W-:Y:S01]  /*0560*/  UMOV UR6, 0x400 ;  /* 0x0000040000067882 */ /* 0x000fe20000000000 */
[----:B------:R-:W-:Y:S01]  /*0570*/  UMOV UR4, 0x1 ;  /* 0x0000000100047882 */ /* 0x000fe20000000000 */
[----:B-1----:R-:W-:Y:S02]  /*0580*/  ULEA UR5, UR5, UR6, 0x18 ;  /* 0x0000000605057291 */ /* 0x002fe4000f8ec0ff */
[----:B------:R-:W-:-:S04]  /*0590*/  UIADD3 UR6, UPT, UPT, -UR4, 0x100000, URZ ;  /* 0x0010000004067890 */ /* 0x000fc8000fffe1ff */
[----:B------:R-:W-:Y:S02]  /*05a0*/  USHF.L.U32 UR7, UR6, 0xb, URZ ;  /* 0x0000000b06077899 */ /* 0x000fe400080006ff */
[----:B------:R-:W-:Y:S01]  /*05b0*/  USHF.L.U32 UR6, UR6, 0x1, URZ ;  /* 0x0000000106067899 */ /* 0x000fe200080006ff */
[----:B------:R-:W1:Y:S11]  /*05c0*/  FENCE.VIEW.ASYNC.S ;  /* 0x00000000000073c6 */ /* 0x000e760000000000 */
[----:B-1----:R1:W2:Y:S01]  /*05d0*/  SYNCS.EXCH.64 URZ, [UR5], UR6 ;  /* 0x0000000605ff75b2 */ /* 0x0022a20008000100 */
[----:B------:R1:W3:Y:S01]  /*05e0*/  SYNCS.EXCH.64 URZ, [UR5+0x1b0], UR6 ;  /* 0x0001b00605ff75b2 */ /* 0x0002e20008000100 */
[----:B------:R1:W4:Y:S01]  /*05f0*/  SYNCS.EXCH.64 URZ, [UR5+0x8], UR6 ;  /* 0x0000080605ff75b2 */ /* 0x0003220008000100 */
[----:B------:R1:W1:Y:S01]  /*0600*/  SYNCS.EXCH.64 URZ, [UR5+0x1b8], UR6 ;  /* 0x0001b80605ff75b2 */ /* 0x0002620008000100 */
        /* <DEDUP_REMOVED lines=104> */
[----:B--234-:R-:W-:Y:S01]  /*0c90*/  NOP ;  /* 0x0000000000007918 */ /* 0x01cfe20000000000 */
.L_x_10:
[----:B-1----:R-:W-:Y:S05]  /*0ca0*/  BSYNC.RECONVERGENT B0 ;  /* 0x0000000000007941 */ /* 0x002fea0003800200 */
.L_x_9:
[----:B------:R-:W1:Y:S01]  /*0cb0*/  SHFL.IDX PT, R2, R104, RZ, 0x1f ;  /* 0x00001fff68027589 */ /* 0x000e6200000e0000 */
[----:B------:R-:W-:Y:S01]  /*0cc0*/  NOP ;  /* 0x0000000000007918 */ /* 0x000fe20000000000 */
[----:B-1----:R-:W-:-:S13]  /*0cd0*/  ISETP.NE.AND P0, PT, R2, 0x1, PT ;  /* 0x000000010200780c */ /* 0x002fda0003f05270 */
[----:B------:R-:W-:Y:S05]  /*0ce0*/  @P0 BRA `(.L_x_11) ;  /* 0x0000000000400947 */ /* 0x000fea0003800000 */
[----:B------:R-:W1:Y:S01]  /*0cf0*/  S2UR UR6, SR_CgaCtaId ;  /* 0x00000000000679c3 */ /* 0x000e620000008800 */
[----:B------:R-:W-:Y:S01]  /*0d00*/  UMOV UR7, 0x400 ;  /* 0x0000040000077882 */ /* 0x000fe20000000000 */
[----:B------:R-:W-:Y:S01]  /*0d10*/  UMOV UR5, 0x20 ;  /* 0x0000002000057882 */ /* 0x000fe20000000000 */
[----:B------:R-:W-:Y:S01]  /*0d20*/  UMOV UR4, 0x80 ;  /* 0x0000008000047882 */ /* 0x000fe20000000000 */
[----:B------:R-:W-:-:S04]  /*0d30*/  UIADD3 UR10, UPT, UPT, -UR5, 0x100000, URZ ;  /* 0x00100000050a7890 */ /* 0x000fc8000fffe1ff */
[----:B------:R-:W-:Y:S02]  /*0d40*/  USHF.L.U32 UR11, UR10, 0xb, URZ ;  /* 0x0000000b0a0b7899 */ /* 0x000fe400080006ff */
[----:B------:R-:W-:Y:S02]  /*0d50*/  USHF.L.U32 UR10, UR10, 0x1, URZ ;  /* 0x000000010a0a7899 */ /* 0x000fe400080006ff */
[----:B------:R-:W-:-:S04]  /*0d60*/  UIADD3 UR4, UPT, UPT, -UR4, 0x100000, URZ ;  /* 0x0010000004047890 */ /* 0x000fc8000fffe1ff */
[----:B------:R-:W-:Y:S02]  /*0d70*/  USHF.L.U32 UR5, UR4, 0xb, URZ ;  /* 0x0000000b04057899 */ /* 0x000fe400080006ff */
[----:B------:R-:W-:Y:S01]  /*0d80*/  USHF.L.U32 UR4, UR4, 0x1, URZ ;  /* 0x0000000104047899 */ /* 0x000fe200080006ff */
[----:B------:R-:W-:Y:S01]  /*0d90*/  ELECT P0, URZ, PT ;  /* 0x0000000000ff782f */ /* 0x000fe20003800000 */
[----:B-1----:R-:W-:Y:S01]  /*0da0*/  ULEA UR6, UR6, UR7, 0x18 ;  /* 0x0000000706067291 */ /* 0x002fe2000f8ec0ff */
[----:B------:R-:W1:Y:S11]  /*0db0*/  FENCE.VIEW.ASYNC.S ;  /* 0x00000000000073c6 */ /* 0x000e760000000000 */
[----:B-1----:R1:W2:Y:S01]  /*0dc0*/  SYNCS.EXCH.64 URZ, [UR6+0x360], UR10 ;  /* 0x0003600a06ff75b2 */ /* 0x0022a20008000100 */
[----:B------:R1:W3:Y:S01]  /*0dd0*/  SYNCS.EXCH.64 URZ, [UR6+0x368], UR4 ;  /* 0x0003680406ff75b2 */ /* 0x0002e20008000100 */
[----:B------:R-:W-:Y:S01]  /*0de0*/  NOP ;  /* 0x0000000000007918 */ /* 0x000fe20000000000 */
.L_x_11:
[----:B------:R-:W4:Y:S01]  /*0df0*/  SHFL.IDX PT, R2, R104, RZ, 0x1f ;  /* 0x00001fff68027589 */ /* 0x000f2200000e0000 */
[----:B------:R-:W-:Y:S01]  /*0e00*/  NOP ;  /* 0x0000000000007918 */ /* 0x000fe20000000000 */
[----:B----4-:R-:W-:-:S13]  /*0e10*/  ISETP.NE.AND P0, PT, R2, 0x3, PT ;  /* 0x000000030200780c */ /* 0x010fda0003f05270 */
[----:B------:R-:W-:Y:S05]  /*0e20*/  @P0 BRA `(.L_x_12) ;  /* 0x0000000000300947 */ /* 0x000fea0003800000 */
[----:B-1----:R-:W1:Y:S01]  /*0e30*/  S2UR UR5, SR_CgaCtaId ;  /* 0x00000000000579c3 */ /* 0x002e620000008800 */
[----:B------:R-:W-:Y:S01]  /*0e40*/  UMOV UR6, 0x400 ;  /* 0x0000040000067882 */ /* 0x000fe20000000000 */
[----:B------:R-:W-:Y:S01]  /*0e50*/  UMOV UR4, 0x20 ;  /* 0x0000002000047882 */ /* 0x000fe20000000000 */
[----:B------:R-:W-:Y:S01]  /*0e60*/  ELECT P0, URZ, PT ;  /* 0x0000000000ff782f */ /* 0x000fe20003800000 */
[----:B-1----:R-:W-:Y:S02]  /*0e70*/  ULEA UR5, UR5, UR6, 0x18 ;  /* 0x0000000605057291 */ /* 0x002fe4000f8ec0ff */
[----:B------:R-:W-:-:S04]  /*0e80*/  UIADD3 UR6, UPT, UPT, -UR4, 0x100000, URZ ;  /* 0x0010000004067890 */ /* 0x000fc8000fffe1ff */
[----:B------:R-:W-:Y:S02]  /*0e90*/  USHF.L.U32 UR7, UR6, 0xb, URZ ;  /* 0x0000000b06077899 */ /* 0x000fe400080006ff */
[----:B------:R-:W-:Y:S01]  /*0ea0*/  USHF.L.U32 UR6, UR6, 0x1, URZ ;  /* 0x0000000106067899 */ /* 0x000fe200080006ff */
[----:B------:R-:W1:Y:S11]  /*0eb0*/  FENCE.VIEW.ASYNC.S ;  /* 0x00000000000073c6 */ /* 0x000e760000000000 */
[----:B-1----:R4:W1:Y:S01]  /*0ec0*/  SYNCS.EXCH.64 URZ, [UR5+0x370], UR6 ;  /* 0x0003700605ff75b2 */ /* 0x0028620008000100 */
[----:B------:R4:W1:Y:S02]  /*0ed0*/  SYNCS.EXCH.64 URZ, [UR5+0x378], UR6 ;  /* 0x0003780605ff75b2 */ /* 0x0008640008000100 */
[----:B----4-:R-:W-:Y:S01]  /*0ee0*/  NOP ;  /* 0x0000000000007918 */ /* 0x010fe20000000000 */
.L_x_12:
[----:B------:R-:W4:Y:S01]  /*0ef0*/  SHFL.IDX PT, R2, R104, RZ, 0x1f ;  /* 0x00001fff68027589 */ /* 0x000f2200000e0000 */
[----:B------:R-:W-:Y:S01]  /*0f00*/  NOP ;  /* 0x0000000000007918 */ /* 0x000fe20000000000 */
[----:B----4-:R-:W-:-:S13]  /*0f10*/  ISETP.NE.AND P0, PT, R2, 0x4, PT ;  /* 0x000000040200780c */ /* 0x010fda0003f05270 */
[----:B------:R-:W-:Y:S05]  /*0f20*/  @P0 BRA `(.L_x_13) ;  /* 0x00000000004c0947 */ /* 0x000fea0003800000 */
[----:B-1----:R-:W1:Y:S01]  /*0f30*/  S2UR UR5, SR_CgaCtaId ;  /* 0x00000000000579c3 */ /* 0x002e620000008800 */
[----:B------:R-:W-:Y:S01]  /*0f40*/  UMOV UR7, 0x100 ;  /* 0x0000010000077882 */ /* 0x000fe20000000000 */
[----:B------:R-:W-:Y:S01]  /*0f50*/  UMOV UR6, 0x400 ;  /* 0x0000040000067882 */ /* 0x000fe20000000000 */
[----:B------:R-:W-:Y:S01]  /*0f60*/  USEL UR7, UR7, 0xe0, UP2 ;  /* 0x000000e007077887 */ /* 0x000fe20009000000 */
[----:B------:R-:W-:Y:S01]  /*0f70*/  UMOV UR4, 0x1 ;  /* 0x0000000100047882 */ /* 0x000fe20000000000 */
[----:B------:R-:W-:Y:S01]  /*0f80*/  ELECT P0, URZ, PT ;  /* 0x0000000000ff782f */ /* 0x000fe20003800000 */
[----:B------:R-:W-:-:S04]  /*0f90*/  UIADD3 UR10, UPT, UPT, -UR4, 0x100000, URZ ;  /* 0x00100000040a7890 */ /* 0x000fc8000fffe1ff */
[----:B------:R-:W-:Y:S02]  /*0fa0*/  USHF.L.U32 UR11, UR10, 0xb, URZ ;  /* 0x0000000b0a0b7899 */ /* 0x000fe400080006ff */
[----:B------:R-:W-:Y:S02]  /*0fb0*/  USHF.L.U32 UR10, UR10, 0x1, URZ ;  /* 0x000000010a0a7899 */ /* 0x000fe400080006ff */
[----:B-1----:R-:W-:Y:S02]  /*0fc0*/  ULEA UR5, UR5, UR6, 0x18 ;  /* 0x0000000605057291 */ /* 0x002fe4000f8ec0ff */
[----:B------:R-:W-:-:S04]  /*0fd0*/  UIADD3 UR6, UPT, UPT, -UR7, 0x100000, URZ ;  /* 0x0010000007067890 */ /* 0x000fc8000fffe1ff */
[----:B------:R-:W-:Y:S02]  /*0fe0*/  USHF.L.U32 UR7, UR6, 0xb, URZ ;  /* 0x0000000b06077899 */ /* 0x000fe400080006ff */
[----:B------:R-:W-:Y:S01]  /*0ff0*/  USHF.L.U32 UR6, UR6, 0x1, URZ ;  /* 0x0000000106067899 */ /* 0x000fe200080006ff */
[----:B------:R-:W1:Y:S03]  /*1000*/  FENCE.VIEW.ASYNC.S ;  /* 0x00000000000073c6 */ /* 0x000e660000000000 */
[----:B-1----:R4:W1:Y:S08]  /*1010*/  SYNCS.EXCH.64 URZ, [UR5+0x380], UR10 ;  /* 0x0003800a05ff75b2 */ /* 0x0028700008000100 */
[----:B------:R4:W1:Y:S01]  /*1020*/  SYNCS.EXCH.64 URZ, [UR5+0x390], UR6 ;  /* 0x0003900605ff75b2 */ /* 0x0008620008000100 */
[----:B------:R4:W1:Y:S01]  /*1030*/  SYNCS.EXCH.64 URZ, [UR5+0x388], UR10 ;  /* 0x0003880a05ff75b2 */ /* 0x0008620008000100 */
[----:B------:R4:W1:Y:S02]  /*1040*/  SYNCS.EXCH.64 URZ, [UR5+0x398], UR6 ;  /* 0x0003980605ff75b2 */ /* 0x0008640008000100 */
[----:B----4-:R-:W-:Y:S01]  /*1050*/  NOP ;  /* 0x0000000000007918 */ /* 0x010fe20000000000 */
.L_x_13:
[----:B------:R-:W4:Y:S01]  /*1060*/  SHFL.IDX PT, R2, R104, RZ, 0x1f ;  /* 0x00001fff68027589 */ /* 0x000f2200000e0000 */
[----:B------:R-:W-:Y:S01]  /*1070*/  NOP ;  /* 0x0000000000007918 */ /* 0x000fe20000000000 */
[----:B----4-:R-:W-:-:S13]  /*1080*/  ISETP.NE.AND P0, PT, R2, 0x5, PT ;  /* 0x000000050200780c */ /* 0x010fda0003f05270 */
[----:B------:R-:W-:Y:S05]  /*1090*/  @P0 BRA `(.L_x_14) ;  /* 0x0000000000580947 */ /* 0x000fea0003800000 */
[----:B-1----:R-:W1:Y:S01]  /*10a0*/  S2UR UR6, SR_CgaCtaId ;  /* 0x00000000000679c3 */ /* 0x002e620000008800 */
        /* <DEDUP_REMOVED lines=12> */
[----:B-1----:R4:W1:Y:S01]  /*1170*/  SYNCS.EXCH.64 URZ, [UR6+0x3a0], UR10 ;  /* 0x0003a00a06ff75b2 */ /* 0x0028620008000100 */
[----:B------:R4:W1:Y:S01]  /*1180*/  SYNCS.EXCH.64 URZ, [UR6+0x3c0], UR4 ;  /* 0x0003c00406ff75b2 */ /* 0x0008620008000100 */
[----:B------:R4:W1:Y:S01]  /*1190*/  SYNCS.EXCH.64 URZ, [UR6+0x3a8], UR10 ;  /* 0x0003a80a06ff75b2 */ /* 0x0008620008000100 */
[----:B------:R4:W1:Y:S01]  /*11a0*/  SYNCS.EXCH.64 URZ, [UR6+0x3c8], UR4 ;  /* 0x0003c80406ff75b2 */ /* 0x0008620008000100 */
[----:B------:R4:W1:Y:S01]  /*11b0*/  SYNCS.EXCH.64 URZ, [UR6+0x3b0], UR10 ;  /* 0x0003b00a06ff75b2 */ /* 0x0008620008000100 */
[----:B------:R4:W1:Y:S01]  /*11c0*/  SYNCS.EXCH.64 URZ, [UR6+0x3d0], UR4 ;  /* 0x0003d00406ff75b2 */ /* 0x0008620008000100 */
[----:B------:R4:W1:Y:S01]  /*11d0*/  SYNCS.EXCH.64 URZ, [UR6+0x3b8], UR10 ;  /* 0x0003b80a06ff75b2 */ /* 0x0008620008000100 */
[----:B------:R4:W1:Y:S02]  /*11e0*/  SYNCS.EXCH.64 URZ, [UR6+0x3d8], UR4 ;  /* 0x0003d80406ff75b2 */ /* 0x0008640008000100 */
[----:B----4-:R-:W-:Y:S01]  /*11f0*/  NOP ;  /* 0x0000000000007918 */ /* 0x010fe20000000000 */
.L_x_14:
        /* <DEDUP_REMOVED lines=14> */
[----:B------:R4:W1:Y:S01]  /*12e0*/  SYNCS.EXCH.64 URZ, [UR5+0x3f0], UR6 ;  /* 0x0003f00605ff75b2 */ /* 0x0008620008000100 */
[----:B------:R4:W1:Y:S01]  /*12f0*/  SYNCS.EXCH.64 URZ, [UR5+0x3e8], UR6 ;  /* 0x0003e80605ff75b2 */ /* 0x0008620008000100 */
[----:B------:R4:W1:Y:S02]  /*1300*/  SYNCS.EXCH.64 URZ, [UR5+0x3f8], UR6 ;  /* 0x0003f80605ff75b2 */ /* 0x0008640008000100 */
[----:B----4-:R-:W-:Y:S01]  /*1310*/  NOP ;  /* 0x0000000000007918 */ /* 0x010fe20000000000 */
.L_x_15:
[----:B-1----:R-:W1:Y:S01]  /*1320*/  S2UR UR5, SR_CTAID.X ;  /* 0x00000000000579c3 */ /* 0x002e620000002500 */
[----:B------:R-:W-:-:S05]  /*1330*/  CS2R.32 R97, SR_CgaSize ;  /* 0x0000000000617805 */ /* 0x000fca0000008a00 */
[----:B------:R-:W-:-:S05]  /*1340*/  IMAD R97, R97, -0xa0, RZ ;  /* 0xffffff6061617824 */ /* 0x000fca00078e02ff */
[----:B------:R-:W-:-:S14]  /*1350*/  R2UR UR7, R97 ;  /* 0x00000000610772ca */ /* 0x000fdc00000e0000 */
[----:B------:R-:W4:Y:S01]  /*1360*/  LDCU UR7, c[0x0][UR7+0x2b0] ;  /* 0x00005600070777ac */ /* 0x000f220008000800 */
[----:B------:R-:W-:Y:S01]  /*1370*/  NOP ;  /* 0x0000000000007918 */ /* 0x000fe20000000000 */
[----:B------:R-:W-:-:S05]  /*1380*/  CS2R.32 R97, SR_CgaSize ;  /* 0x0000000000617805 */ /* 0x000fca0000008a00 */
[----:B------:R-:W-:-:S05]  /*1390*/  IMAD R97, R97, -0xa0, RZ ;  /* 0xffffff6061617824 */ /* 0x000fca00078e02ff */
[----:B------:R-:W-:-:S14]  /*13a0*/  R2UR UR6, R97 ;  /* 0x00000000610672ca */ /* 0x000fdc00000e0000 */
[----:B------:R-:W2:Y:S01]  /*13b0*/  LDCU UR6, c[0x0][UR6+0x2b4] ;  /* 0x00005680060677ac */ /* 0x000ea20008000800 */
[----:B------:R-:W3:Y:S08]  /*13c0*/  S2UR UR4, SR_CTAID.Y ;  /* 0x00000000000479c3 */ /* 0x000ef00000002600 */
[----:B------:R-:W2:Y:S01]  /*13d0*/  LDC R9, c[0x0][0xb24] ;  /* 0x0002c900ff097b82 */ /* 0x000ea20000000800 */
[----:B-1----:R-:W-:-:S02]  /*13e0*/  I2FP.F32.U32 R5, UR5 ;  /* 0x0000000500057c45 */ /* 0x002fc40008201000 */
[----:B------:R-:W-:-:S05]  /*13f0*/  CS2R.32 R3, SR_CgaSize ;  /* 0x0000000000037805 */ /* 0x000fca0000008a00 */
[----:B------:R-:W-:-:S06]  /*1400*/  IMAD R3, R3, -0xa0, RZ ;  /* 0xffffff6003037824 */ /* 0x000fcc00078e02ff */
[----:B------:R-:W1:Y:S01]  /*1410*/  LDC R3, c[0x0][R3+0x2a0] ;  /* 0x0000a80003037b82 */ /* 0x000e620000000800 */
[----:B------:R-:W-:Y:S01]  /*1420*/  MOV R97, UR5 ;  /* 0x0000000500617c02 */ /* 0x000fe20008000f00 */
[----:B----4-:R-:W-:Y:S01]  /*1430*/  FMUL R5, R5, UR7 ;  /* 0x0000000705057c20 */ /* 0x010fe20008400000 */
[----:B---3--:R-:W-:Y:S02]  /*1440*/  I2FP.F32.U32 R4, UR4 ;  /* 0x0000000400047c45 */ /* 0x008fe40008201000 */
[----:B------:R-:W-:-:S05]  /*1450*/  CS2R.32 R2, SR_CgaSize ;  /* 0x0000000000027805 */ /* 0x000fca0000008a00 */
[----:B------:R-:W-:-:S06]  /*1460*/  IMAD R2, R2, -0xa0, RZ ;  /* 0xffffff6002027824 */ /* 0x000fcc00078e02ff */
[----:B------:R-:W3:Y:S01]  /*1470*/  LDC R2, c[0x0][R2+0x2a4] ;  /* 0x0000a90002027b82 */ /* 0x000ee20000000800 */
[----:B------:R-:W4:Y:S01]  /*1480*/  F2I.U32.TRUNC.NTZ R90, R5 ;  /* 0x00000005005a7305 */ /* 0x000f22000020f000 */
[----:B------:R-:W-:Y:S01]  /*1490*/  MOV R91, UR4 ;  /* 0x00000004005b7c02 */ /* 0x000fe20008000f00 */
[----:B--2---:R-:W-:-:S05]  /*14a0*/  FMUL R4, R4, UR6 ;  /* 0x0000000604047c20 */ /* 0x004fca0008400000 */
[----:B------:R-:W-:Y:S01]  /*14b0*/  BAR.SYNC.DEFER_BLOCKING 0x0 ;  /* 0x0000000000007b1d */ /* 0x000fe20000010000 */
[----:B------:R-:W-:-:S05]  /*14c0*/  ISETP.GE.AND P0, PT, R9, 0x1, PT ;  /* 0x000000010900780c */ /* 0x000fca0003f06270 */
[----:B------:R-:W2:Y:S02]  /*14d0*/  F2I.U32.TRUNC.NTZ R79, R4 ;  /* 0x00000004004f7305 */ /* 0x000ea4000020f000 */
[----:B------:R-:W3:Y:S01]  /*14e0*/  S2UR UR36, SR_CTAID.Z ;  /* 0x00000000002479c3 */ /* 0x000ee20000002700 */
[----:B----4-:R-:W-:-:S05]  /*14f0*/  IADD3 R90, PT, PT, -R90, RZ, RZ ;  /* 0x000000ff5a5a7210 */ /* 0x010fca0007ffe1ff */
[----:B-1----:R-:W-:Y:S01]  /*1500*/  IMAD R90, R3, R90, UR5 ;  /* 0x00000005035a7e24 */ /* 0x002fe2000f8e025a */
[----:B--2---:R-:W-:-:S05]  /*1510*/  IADD3 R79, PT, PT, -R79, RZ, RZ ;  /* 0x000000ff4f4f7210 */ /* 0x004fca0007ffe1ff */
[----:B---3--:R-:W-:Y:S01]  /*1520*/  IMAD R79, R2, R79, UR4 ;  /* 0x00000004024f7e24 */ /* 0x008fe2000f8e024f */
[----:B------:R-:W-:Y:S06]  /*1530*/  @!P0 BRA `(.L_x_16) ;  /* 0x0000000000b88947 */ /* 0x000fec0003800000 */
[----:B------:R-:W1:Y:S01]  /*1540*/  LDC.64 R4, c[0x0][0xb18] ;  /* 0x0002c600ff047b82 */ /* 0x000e620000000a00 */
[----:B------:R-:W-:-:S07]  /*1550*/  ISETP.NE.AND P0, PT, R9, 0x1, PT ;  /* 0x000000010900780c */ /* 0x000fce0003f05270 */
[----:B------:R-:W2:Y:S08]  /*1560*/  LDC R10, c[0x0][0xb0c] ;  /* 0x0002c300ff0a7b82 */ /* 0x000eb00000000800 */
[----:B------:R-:W3:Y:S08]  /*1570*/  LDC R11, c[0x0][0x370] ;  /* 0x0000dc00ff0b7b82 */ /* 0x000ef00000000800 */
[----:B------:R-:W4:Y:S01]  /*1580*/  LDC R12, c[0x0][0x374] ;  /* 0x0000dd00ff0c7b82 */ /* 0x000f220000000800 */
[----:B-1----:R-:W-:-:S07]  /*1590*/  ISETP.NE.AND P1, PT, R4, 0x1, PT ;  /* 0x000000010400780c */ /* 0x002fce0003f25270 */
[----:B------:R-:W3:Y:S01]  /*15a0*/  LDC.64 R6, c[0x0][0xb10] ;  /* 0x0002c400ff067b82 */ /* 0x000ee20000000a00 */
[----:B--2---:R-:W-:-:S07]  /*15b0*/  ISETP.NE.AND P2, PT, R10, 0x1, PT ;  /* 0x000000010a00780c */ /* 0x004fce0003f45270 */
[----:B------:R-:W1:Y:S08]  /*15c0*/  LDC R8, c[0x0][0xb20] ;  /* 0x0002c800ff087b82 */ /* 0x000e700000000800 */
[----:B------:R-:W2:Y:S01]  /*15d0*/  LDC.64 R2, c[0x0][0xb28] ;  /* 0x0002ca00ff027b82 */ /* 0x000ea20000000a00 */
[----:B----4-:R-:W-:-:S04]  /*15e0*/  IMAD.HI.U32 R13, R12, R5, RZ ;  /* 0x000000050c0d7227 */ /* 0x010fc800078e00ff */
[----:B------:R-:W-:-:S04]  /*15f0*/  IMAD.HI.U32 R5, R91, R5, RZ ;  /* 0x000000055b057227 */ /* 0x000fc800078e00ff */
[----:B---3--:R-:W-:-:S04]  /*1600*/  IMAD.HI.U32 R14, R11, R6, RZ ;  /* 0x000000060b0e7227 */ /* 0x008fc800078e00ff */
[----:B------:R-:W-:Y:S01]  /*1610*/  IMAD.HI.U32 R16, R97, R6, RZ ;  /* 0x0000000661107227 */ /* 0x000fe200078e00ff */
[-C--:B------:R-:W-:Y:S02]  /*1620*/  @P2 SHF.R.U32.HI R11, RZ, R7.reuse, R14 ;  /* 0x00000007ff0b2219 */ /* 0x080fe4000001160e */
[-C--:B-1----:R-:W-:Y:S02]  /*1630*/  @P1 SHF.R.U32.HI R12, RZ, R8.reuse, R13 ;  /* 0x00000008ff0c1219 */ /* 0x082fe4000001160d */
[----:B------:R-:W-:Y:S02]  /*1640*/  SHF.R.U32.HI R8, RZ, R8, R5 ;  /* 0x00000008ff087219 */ /* 0x000fe40000011605 */
[----:B------:R-:W-:Y:S02]  /*1650*/  SHF.R.U32.HI R16, RZ, R7, R16 ;  /* 0x00000007ff107219 */ /* 0x000fe40000011610 */
[----:B------:R-:W-:Y:S01]  /*1660*/  SEL R5, R91, R8, !P1 ;  /* 0x000000085b057207 */ /* 0x000fe20004800000 */
[----:B--2---:R-:W-:Y:S01]  /*1670*/  IMAD.HI.U32 R14, R12, R2, RZ ;  /* 0x000000020c0e7227 */ /* 0x004fe200078e00ff */
[----:B------:R-:W-:-:S03]  /*1680*/  SEL R7, R97, R16, !P2 ;  /* 0x0000001061077207 */ /* 0x000fc60005000000 */
[----:B------:R-:W-:Y:S01]  /*1690*/  IMAD.HI.U32 R6, R11, R2, RZ ;  /* 0x000000020b067227 */ /* 0x000fe200078e00ff */
[----:B------:R-:W-:-:S04]  /*16a0*/  @P0 SHF.R.U32.HI R12, RZ, R3, R14 ;  /* 0x00000003ff0c0219 */ /* 0x000fc8000001160e */
[----:B------:R-:W-:Y:S01]  /*16b0*/  @P0 SHF.R.U32.HI R11, RZ, R3, R6 ;  /* 0x00000003ff0b0219 */ /* 0x000fe20000011606 */
[----:B------:R-:W-:-:S04]  /*16c0*/  IMAD R12, R12, R9, RZ ;  /* 0x000000090c0c7224 */ /* 0x000fc800078e02ff */
[----:B------:R-:W-:Y:S01]  /*16d0*/  IMAD R6, R11, R9, RZ ;  /* 0x000000090b067224 */ /* 0x000fe200078e02ff */
[----:B------:R-:W-:-:S04]  /*16e0*/  ISETP.GE.AND P1, PT, R5, R12, PT ;  /* 0x0000000c0500720c */ /* 0x000fc80003f26270 */
[----:B------:R-:W-:Y:S01]  /*16f0*/  ISETP.GE.OR P1, PT, R7, R6, P1 ;  /* 0x000000060700720c */ /* 0x000fe20000f26670 */
[----:B------:R-:W-:-:S05]  /*1700*/  IMAD.HI.U32 R6, R5, R2, RZ ;  /* 0x0000000205067227 */ /* 0x000fca00078e00ff */
[----:B------:R-:W-:-:S04]  /*1710*/  SHF.R.U32.HI R6, RZ, R3, R6 ;  /* 0x00000003ff067219 */ /* 0x000fc80000011606 */
[----:B------:R-:W-:-:S03]  /*1720*/  SEL R6, R5, R6, !P0 ;  /* 0x0000000605067207 */ /* 0x000fc60004000000 */
[----:B------:R-:W-:Y:S01]  /*1730*/  @!P1 IMAD.HI.U32 R8, R7, R2, RZ ;  /* 0x0000000207089227 */ /* 0x000fe200078e00ff */
[----:B------:R-:W-:-:S04]  /*1740*/  IADD3 R2, PT, PT, -R6, RZ, RZ ;  /* 0x000000ff06027210 */ /* 0x000fc80007ffe1ff */
[----:B------:R-:W-:Y:S01]  /*1750*/  @!P1 SHF.R.U32.HI R8, RZ, R3, R8 ;  /* 0x00000003ff089219 */ /* 0x000fe20000011608 */
[----:B------:R-:W-:-:S03]  /*1760*/  IMAD R2, R9, R2, R5 ;  /* 0x0000000209027224 */ /* 0x000fc600078e0205 */
[----:B------:R-:W-:Y:S02]  /*1770*/  @!P1 SEL R3, R7, R8, !P0 ;  /* 0x0000000807039207 */ /* 0x000fe40004000000 */
[----:B------:R-:W-:-:S03]  /*1780*/  IADD3 R8, PT, PT, -R5, RZ, RZ ;  /* 0x000000ff05087210 */ /* 0x000fc60007ffe1ff */
[--C-:B------:R-:W-:Y:S02]  /*1790*/  @!P1 IMAD.IADD R6, R6, 0x1, -R3.reuse ;  /* 0x0000000106069824 */ /* 0x100fe400078e0a03 */
[----:B------:R-:W-:Y:S01]  /*17a0*/  @!P1 IMAD R3, R2, R11, R3 ;  /* 0x0000000b02039224 */ /* 0x000fe200078e0203 */
[----:B------:R-:W-:Y:S01]  /*17b0*/  IADD3 R2, PT, PT, -R7, RZ, RZ ;  /* 0x000000ff07027210 */ /* 0x000fe20007ffe1ff */
[----:B------:R-:W-:Y:S02]  /*17c0*/  @!P1 IMAD R5, R6, R9, R7 ;  /* 0x0000000906059224 */ /* 0x000fe400078e0207 */
[----:B------:R-:W-:Y:S02]  /*17d0*/  IMAD R8, R4, R8, R91 ;  /* 0x0000000804087224 */ /* 0x000fe400078e025b */
[----:B------:R-:W-:Y:S02]  /*17e0*/  @!P1 IMAD.MOV.U32 R7, RZ, RZ, R3 ;  /* 0x000000ffff079224 */ /* 0x000fe400078e0003 */
[----:B------:R-:W-:-:S02]  /*17f0*/  IMAD R2, R10, R2, R97 ;  /* 0x000000020a027224 */ /* 0x000fc400078e0261 */
[----:B------:R-:W-:Y:S02]  /*1800*/  IMAD R91, R5, R4, R8 ;  /* 0x00000004055b7224 */ /* 0x000fe400078e0208 */
[----:B------:R-:W-:Y:S02]  /*1810*/  IMAD R97, R7, R10, R2 ;  /* 0x0000000a07617224 */ /* 0x000fe400078e0202 */
.L_x_16:
[----:B------:R-:W1:Y:S01]  /*1820*/  LDCU UR4, c[0x0][0xb30] ;  /* 0x00016600ff0477ac */ /* 0x000e620008000800 */
[----:B------:R-:W2:Y:S08]  /*1830*/  S2UR UR37, SR_CgaCtaId ;  /* 0x00000000002579c3 */ /* 0x000eb00000008800 */
[----:B------:R-:W3:Y:S01]  /*1840*/  LDC R40, c[0x0][0xb24] ;  /* 0x0002c900ff287b82 */ /* 0x000ee20000000800 */
[----:B-1----:R-:W-:-:S09]  /*1850*/  UISETP.NE.AND UP1, UPT, UR4, 0x1, UPT ;  /* 0x000000010400788c */ /* 0x002fd2000bf25270 */
[----:B--2---:R-:W-:Y:S05]  /*1860*/  BRA.U UP1, `(.L_x_17) ;  /* 0x0000000101407547 */ /* 0x004fea000b800000 */
[----:B------:R-:W1:Y:S08]  /*1870*/  LDC.64 R4, c[0x0][0xb10] ;  /* 0x0002c400ff047b82 */ /* 0x000e700000000a00 */
[----:B------:R-:W2:Y:S08]  /*1880*/  LDC.64 R2, c[0x0][0xb18] ;  /* 0x0002c600ff027b82 */ /* 0x000eb00000000a00 */
[----:B------:R-:W4:Y:S08]  /*1890*/  LDC R6, c[0x0][0xb20] ;  /* 0x0002c800ff067b82 */ /* 0x000f300000000800 */
[----:B------:R-:W3:Y:S01]  /*18a0*/  LDC R8, c[0x0][0xb0c] ;  /* 0x0002c300ff087b82 */ /* 0x000ee20000000800 */
[----:B-1----:R-:W-:-:S05]  /*18b0*/  IMAD.HI.U32 R4, R97, R4, RZ ;  /* 0x0000000461047227 */ /* 0x002fca00078e00ff */
[----:B------:R-:W-:Y:S01]  /*18c0*/  SHF.R.U32.HI R4, RZ, R5, R4 ;  /* 0x00000005ff047219 */ /* 0x000fe20000011604 */
[----:B--2---:R-:W-:Y:S01]  /*18d0*/  IMAD.HI.U32 R3, R91, R3, RZ ;  /* 0x000000035b037227 */ /* 0x004fe200078e00ff */
[----:B------:R-:W-:-:S04]  /*18e0*/  ISETP.NE.AND P0, PT, R2, 0x1, PT ;  /* 0x000000010200780c */ /* 0x000fc80003f05270 */
[----:B----4-:R-:W-:-:S04]  /*18f0*/  SHF.R.U32.HI R6, RZ, R6, R3 ;  /* 0x00000006ff067219 */ /* 0x010fc80000011603 */
[----:B------:R-:W-:Y:S02]  /*1900*/  SEL R3, R91, R6, !P0 ;  /* 0x000000065b037207 */ /* 0x000fe40004000000 */
[----:B---3--:R-:W-:-:S04]  /*1910*/  ISETP.NE.AND P1, PT, R8, 0x1, PT ;  /* 0x000000010800780c */ /* 0x008fc80003f25270 */
[----:B------:R-:W-:-:S05]  /*1920*/  SEL R4, R97, R4, !P1 ;  /* 0x0000000461047207 */ /* 0x000fca0004800000 */
[----:B------:R-:W-:Y:S02]  /*1930*/  IMAD.IADD R5, R3, 0x1, -R4 ;  /* 0x0000000103057824 */ /* 0x000fe400078e0a04 */
[----:B------:R-:W-:Y:S02]  /*1940*/  IMAD.IADD R3, R4, 0x1, -R3 ;  /* 0x0000000104037824 */ /* 0x000fe400078e0a03 */
[----:B------:R-:W-:Y:S02]  /*1950*/  IMAD R97, R5, R8, R97 ;  /* 0x0000000805617224 */ /* 0x000fe400078e0261 */
[----:B------:R-:W-:-:S07]  /*1960*/  IMAD R91, R3, R2, R91 ;  /* 0x00000002035b7224 */ /* 0x000fce00078e025b */
.L_x_17:
[----:B------:R-:W-:Y:S01]  /*1970*/  BAR.SYNC.DEFER_BLOCKING 0x0 ;  /* 0x0000000000007b1d */ /* 0x000fe20000010000 */
[----:B------:R-:W-:Y:S01]  /*1980*/  UISETP.NE.AND UP1, UPT, UR8, 0x2, UPT ;  /* 0x000000020800788c */ /* 0x000fe2000bf25270 */
[----:B------:R-:W-:Y:S02]  /*1990*/  ISETP.NE.OR P5, PT, R0, 0x2, !P5 ;  /* 0x000000020000780c */ /* 0x000fe40006fa5670 */
[----:B------:R-:W-:-:S06]  /*19a0*/  LOP3.LUT R2, R101, 0x1f, RZ, 0xc0, !PT ;  /* 0x0000001f65027812 */ /* 0x000fcc00078ec0ff */
[----:B------:R-:W-:Y:S05]  /*19b0*/  BRA.U UP1, `(.L_x_18) ;  /* 0x0000002d015c7547 */ /* 0x000fea000b800000 */
[----:B------:R-:W1:Y:S01]  /*19c0*/  LDCU UR13, c[0x0][0x38c] ;  /* 0x00007180ff0d77ac */ /* 0x000e620008000800 */
[----:B------:R-:W2:Y:S01]  /*19d0*/  LDC R9, c[0x0][0x370] ;  /* 0x0000dc00ff097b82 */ /* 0x000ea20000000800 */
[----:B------:R-:W-:Y:S01]  /*19e0*/  PLOP3.LUT P1, PT, PT, PT, UP2, 0x80, 0x8 ;  /* 0x000000000008781c */ /* 0x000fe20003f2f028 */
[----:B------:R-:W-:Y:S01]  /*19f0*/  IMAD.MOV.U32 R15, RZ, RZ, 0x1 ;  /* 0x00000001ff0f7424 */ /* 0x000fe200078e00ff */
[----:B------:R-:W-:Y:S01]  /*1a00*/  ISETP.EQ.OR P4, PT, R2, RZ, P5 ;  /* 0x000000ff0200720c */ /* 0x000fe20002f82670 */
[----:B------:R-:W-:Y:S01]  /*1a10*/  IMAD.MOV.U32 R14, RZ, RZ, RZ ;  /* 0x000000ffff0e7224 */ /* 0x000fe200078e00ff */
[----:B------:R-:W-:Y:S02]  /*1a20*/  PLOP3.LUT P1, PT, P1, PT, PT, 0x8, 0x80 ;  /* 0x000000000080781c */ /* 0x000fe40000f2e170 */
[----:B------:R-:W-:Y:S01]  /*1a30*/  CS2R R12, SRZ ;  /* 0x00000000000c7805 */ /* 0x000fe2000001ff00 */
[----:B------:R-:W-:Y:S01]  /*1a40*/  IMAD.MOV.U32 R10, RZ, RZ, 0x1 ;  /* 0x00000001ff0a7424 */ /* 0x000fe200078e00ff */
[----:B------:R-:W4:Y:S01]  /*1a50*/  LDC R0, c[0x0][0x374] ;  /* 0x0000dd00ff007b82 */ /* 0x000f220000000800 */
[----:B------:R-:W2:Y:S01]  /*1a60*/  LDCU.64 UR22, c[0x0][0x348] ;  /* 0x00006900ff1677ac */ /* 0x000ea20008000a00 */
[----:B------:R-:W-:Y:S01]  /*1a70*/  UMOV UR6, URZ ;  /* 0x000000ff00067c82 */ /* 0x000fe20008000000 */
[----:B-1----:R-:W-:-:S04]  /*1a80*/  UIADD3 UR5, UPT, UPT, UR13, 0x1f, URZ ;  /* 0x0000001f0d057890 */ /* 0x002fc8000fffe0ff */
[----:B------:R-:W-:-:S04]  /*1a90*/  USHF.R.S32.HI UR4, URZ, 0x1f, UR5 ;  /* 0x0000001fff047899 */ /* 0x000fc80008011405 */
[----:B------:R-:W-:-:S04]  /*1aa0*/  ULEA.HI UR4, UR4, UR5, URZ, 0x5 ;  /* 0x0000000504047291 */ /* 0x000fc8000f8f28ff */
[----:B------:R-:W-:Y:S02]  /*1ab0*/  USHF.R.S32.HI UR15, URZ, 0x5, UR4 ;  /* 0x00000005ff0f7899 */ /* 0x000fe40008011404 */
[----:B------:R-:W-:Y:S02]  /*1ac0*/  UIADD3 UR4, UPT, UPT, UR13, -0x1, URZ ;  /* 0xffffffff0d047890 */ /* 0x000fe4000fffe0ff */
[----:B------:R-:W-:Y:S02]  /*1ad0*/  UISETP.LT.U32.AND UP0, UPT, UR15, 0x36, UPT ;  /* 0x000000360f00788c */ /* 0x000fe4000bf01070 */
[----:B------:R-:W-:Y:S02]  /*1ae0*/  UISETP.GE.U32.AND UP1, UPT, UR4, -0x3f, UPT ;  /* 0xffffffc10400788c */ /* 0x000fe4000bf26070 */
[----:B------:R-:W-:Y:S02]  /*1af0*/  USEL UR14, UR15, 0x36, UP0 ;  /* 0x000000360f0e7887 */ /* 0x000fe40008000000 */
[----:B------:R-:W-:-:S02]  /*1b00*/  UIADD3 UR13, UPT, UPT, UR13, 0x3e, URZ ;  /* 0x0000003e0d0d7890 */ /* 0x000fc4000fffe0ff */
[----:B------:R-:W-:Y:S02]  /*1b10*/  UIADD3 UR5, UPT, UPT, UR14, -0x1, URZ ;  /* 0xffffffff0e057890 */ /* 0x000fe4000fffe0ff */
[----:B------:R-:W-:-:S03]  /*1b20*/  UIADD3 UR7, UPT, UPT, UR15, -UR14, URZ ;  /* 0x8000000e0f077290 */ /* 0x000fc6000fffe0ff */
[----:B------:R-:W-:-:S04]  /*1b30*/  @UP1 UIADD3 UR5, UPT, UPT, UR14, URZ, URZ ;  /* 0x000000ff0e051290 */ /* 0x000fc8000fffe0ff */
[----:B--2---:R-:W-:-:S12]  /*1b40*/  UIADD3 UR5, UPT, UPT, UR5, 0x1, URZ ;  /* 0x0000000105057890 */ /* 0x004fd8000fffe0ff */
.L_x_36:
[----:B------:R-:W-:Y:S01]  /*1b50*/  UISETP.NE.AND UP0, UPT, UR37, URZ, UPT ;  /* 0x000000ff2500728c */ /* 0x000fe2000bf05270 */
[----:B------:R-:W1:Y:S08]  /*1b60*/  S2UR UR37, SR_CgaCtaId ;  /* 0x00000000002579c3 */ /* 0x000e700000008800 */
[----:B------:R-:W-:Y:S05]  /*1b70*/  BRA.U UP0, `(.L_x_19) ;  /* 0x0000000100347547 */ /* 0x000fea000b800000 */
[----:B------:R-:W2:Y:S01]  /*1b80*/  S2R R2, SR_CgaCtaId ;  /* 0x0000000000027919 */ /* 0x000ea20000008800 */
[----:B------:R-:W-:-:S04]  /*1b90*/  MOV R3, 0x400 ;  /* 0x0000040000037802 */ /* 0x000fc80000000f00 */
[----:B--2---:R-:W-:Y:S02]  /*1ba0*/  LEA R3, R2, R3, 0x18 ;  /* 0x0000000302037211 */ /* 0x004fe400078ec0ff */
[----:B------:R-:W-:-:S03]  /*1bb0*/  SHF.L.U32 R2, R10, 0x1f, RZ ;  /* 0x0000001f0a027819 */ /* 0x000fc600000006ff */
[----:B------:R-:W-:-:S04]  /*1bc0*/  IMAD R3, R12, 0x8, R3 ;  /* 0x000000080c037824 */ /* 0x000fc800078e0203 */
[----:B------:R-:W2:Y:S02]  /*1bd0*/  SYNCS.PHASECHK.TRANS64.TRYWAIT P0, [R3+URZ+0x3f0], R2 ;  /* 0x0003f002030075a7 */ /* 0x000ea400080011ff */
[----:B--2---:R-:W-:Y:S05]  /*1be0*/  @!P0 BRA `(.L_x_20) ;  /* 0x0000006400ac8947 */ /* 0x004fea0003800000 */
.L_x_146:
[----:B------:R-:W-:Y:S01]  /*1bf0*/  VIADD R12, R12, 0x1 ;  /* 0x000000010c0c7836 */ /* 0x000fe20000000000 */
[----:B------:R2:W-:Y:S04]  /*1c00*/  SYNCS.ARRIVE.TRANS64.A1T0 RZ, [R3+URZ+0x3e0], RZ ;  /* 0x0003e0ff03ff79a7 */ /* 0x0005e800081000ff */
[----:B------:R-:W-:-:S04]  /*1c10*/  ISETP.NE.AND P0, PT, R12, 0x2, PT ;  /* 0x000000020c00780c */ /* 0x000fc80003f05270 */
[----:B------:R-:W-:Y:S02]  /*1c20*/  SEL R12, R12, RZ, P0 ;  /* 0x000000ff0c0c7207 */ /* 0x000fe40000000000 */
[----:B--2---:R-:W-:-:S04]  /*1c30*/  SEL R3, RZ, 0x1, P0 ;  /* 0x00000001ff037807 */ /* 0x004fc80000000000 */
[----:B------:R-:W-:-:S07]  /*1c40*/  LOP3.LUT R10, R10, R3, RZ, 0x3c, !PT ;  /* 0x000000030a0a7212 */ /* 0x000fce00078e3cff */
.L_x_19:
[----:B------:R-:W-:Y:S01]  /*1c50*/  UMOV UR4, 0x400 ;  /* 0x0000040000047882 */ /* 0x000fe20000000000 */
[----:B------:R-:W-:Y:S01]  /*1c60*/  SHF.L.U32 R2, R15, 0x1f, RZ ;  /* 0x0000001f0f027819 */ /* 0x000fe200000006ff */
[----:B-1----:R-:W-:Y:S01]  /*1c70*/  ULEA UR4, UR37, UR4, 0x18 ;  /* 0x0000000425047291 */ /* 0x002fe2000f8ec0ff */
[----:B------:R-:W-:Y:S01]  /*1c80*/  R2UR UR35, R97 ;  /* 0x00000000612372ca */ /* 0x000fe200000e0000 */
[----:B------:R-:W-:Y:S01]  /*1c90*/  UISETP.GE.U32.AND UP0, UPT, UR13, 0x3f, UPT ;  /* 0x0000003f0d00788c */ /* 0x000fe2000bf06070 */
[----:B------:R-:W-:Y:S01]  /*1ca0*/  R2UR UR10, R91 ;  /* 0x000000005b0a72ca */ /* 0x000fe200000e0000 */
[----:B------:R-:W-:Y:S01]  /*1cb0*/  ULEA UR8, UR6, UR4, 0x3 ;  /* 0x0000000406087291 */ /* 0x000fe2000f8e18ff */
[----:B------:R-:W-:-:S08]  /*1cc0*/  UMOV UR24, URZ ;  /* 0x000000ff00187c82 */ /* 0x000fd00008000000 */
[----:B------:R1:W2:Y:S01]  /*1cd0*/  SYNCS.PHASECHK.TRANS64.TRYWAIT P0, [UR8+0x1b0], R2 ;  /* 0x0001b002ff0075a7 */ /* 0x0002a20008001108 */
[----:B------:R-:W-:Y:S02]  /*1ce0*/  USHF.L.U32 UR35, UR35, 0x6, URZ ;  /* 0x0000000623237899 */ /* 0x000fe400080006ff */
[----:B------:R-:W-:Y:S01]  /*1cf0*/  USHF.L.U32 UR10, UR10, 0x6, URZ ;  /* 0x000000060a0a7899 */ /* 0x000fe200080006ff */
[----:B------:R-:W-:Y:S11]  /*1d00*/  BRA.U !UP0, `(.L_x_21) ;  /* 0x0000000108a47547 */ /* 0x000ff6000b800000 */
[----:B------:R-:W-:Y:S01]  /*1d10*/  UMOV UR16, URZ ;  /* 0x000000ff00107c82 */ /* 0x000fe20008000000 */
[----:B------:R-:W-:-:S05]  /*1d20*/  UMOV UR17, UR6 ;  /* 0x0000000600117c82 */ /* 0x000fca0008000000 */
.L_x_26:
[----:B-1----:R-:W-:Y:S01]  /*1d30*/  ULEA UR33, UR17, UR4, 0x3 ;  /* 0x0000000411217291 */ /* 0x002fe2000f8e18ff */
[----:B--2---:R-:W-:Y:S01]  /*1d40*/  @!P5 MOV R3, 0x1000 ;  /* 0x000010000003d802 */ /* 0x004fe20000000f00 */
[----:B--2---:R-:W-:Y:S10]  /*1d50*/  @P0 BRA `(.L_x_22) ;  /* 0x00000000000c0947 */ /* 0x004ff40003800000 */
[----:B------:R-:W-:-:S04]  /*1d60*/  SHF.L.U32 R5, R15, 0x1f, RZ ;  /* 0x0000001f0f057819 */ /* 0x000fc800000006ff */
[----:B------:R-:W2:Y:S02]  /*1d70*/  SYNCS.PHASECHK.TRANS64.TRYWAIT P0, [UR33+0x1b0], R5 ;  /* 0x0001b005ff0075a7 */ /* 0x000ea40008001121 */
[----:B--2---:R-:W-:Y:S05]  /*1d80*/  @!P0 BRA `(.L_x_23) ;  /* 0x0000006400588947 */ /* 0x004fea0003800000 */
.L_x_22:
[----:B------:R2:W-:Y:S01]  /*1d90*/  @!P5 SYNCS.ARRIVE.TRANS64 RZ, [UR33], R3 ;  /* 0x00000003ffffd9a7 */ /* 0x0005e20008000021 */
[----:B------:R-:W-:Y:S04]  /*1da0*/  BSSY.RECONVERGENT B0, `(.L_x_24) ;  /* 0x0000003000007945 */ /* 0x000fe80003800200 */
[----:B------:R-:W-:Y:S05]  /*1db0*/  @P4 BRA `(.L_x_25) ;  /* 0x0000000000044947 */ /* 0x000fea0003800000 */
[----:B------:R-:W-:Y:S05]  /*1dc0*/  BPT.TRAP 0x1 ;  /* 0x000000040000795c */ /* 0x000fea0000300000 */
.L_x_25:
[----:B------:R-:W-:Y:S05]  /*1dd0*/  BSYNC.RECONVERGENT B0 ;  /* 0x0000000000007941 */ /* 0x000fea0003800200 */
.L_x_24:
[----:B------:R-:W-:Y:S02]  /*1de0*/  UIADD3 UR6, UPT, UPT, UR17, 0x1, URZ ;  /* 0x0000000111067890 */ /* 0x000fe4000fffe0ff */
[----:B------:R-:W-:Y:S02]  /*1df0*/  UIADD3 UR26, UP1, UPT, UR22, 0x80, URZ ;  /* 0x00000080161a7890 */ /* 0x000fe4000ff3e0ff */
[----:B------:R-:W-:Y:S02]  /*1e00*/  UISETP.NE.AND UP0, UPT, UR6, 0x36, UPT ;  /* 0x000000360600788c */ /* 0x000fe4000bf05270 */
[----:B------:R-:W-:Y:S02]  /*1e10*/  USHF.L.U32 UR34, UR16, 0x5, URZ ;  /* 0x0000000510227899 */ /* 0x000fe400080006ff */
[----:B------:R-:W-:Y:S02]  /*1e20*/  USEL UR9, URZ, 0x1, UP0 ;  /* 0x00000001ff097887 */ /* 0x000fe40008000000 */
[----:B------:R-:W-:-:S02]  /*1e30*/  USEL UR6, UR6, URZ, UP0 ;  /* 0x000000ff06067287 */ /* 0x000fc40008000000 */
[----:B------:R-:W-:Y:S02]  /*1e40*/  UIADD3 UR20, UP0, UPT, UR22, 0x180, URZ ;  /* 0x0000018016147890 */ /* 0x000fe4000ff1e0ff */
[----:B------:R-:W-:Y:S01]  /*1e50*/  ULEA UR8, UR6, UR4, 0x3 ;  /* 0x0000000406087291 */ /* 0x000fe2000f8e18ff */
[----:B------:R-:W-:Y:S01]  /*1e60*/  LOP3.LUT R15, R15, UR9, RZ, 0x3c, !PT ;  /* 0x000000090f0f7c12 */ /* 0x000fe2000f8e3cff */
[----:B------:R-:W-:Y:S02]  /*1e70*/  UIADD3.X UR27, UPT, UPT, URZ, UR23, URZ, UP1, !UPT ;  /* 0x00000017ff1b7290 */ /* 0x000fe40008ffe4ff */
[----:B------:R-:W-:Y:S01]  /*1e80*/  UIADD3.X UR21, UPT, UPT, URZ, UR23, URZ, UP0, !UPT ;  /* 0x00000017ff157290 */ /* 0x000fe200087fe4ff */
[----:B-1----:R-:W-:Y:S01]  /*1e90*/  SHF.L.U32 R2, R15, 0x1f, RZ ;  /* 0x0000001f0f027819 */ /* 0x002fe200000006ff */
[----:B------:R-:W-:Y:S01]  /*1ea0*/  UMOV UR18, 0x0 ;  /* 0x0000000000127882 */ /* 0x000fe20000000000 */
[----:B------:R-:W-:Y:S01]  /*1eb0*/  UMOV UR19, 0x10000000 ;  /* 0x1000000000137882 */ /* 0x000fe20000000000 */
[----:B------:R-:W-:Y:S01]  /*1ec0*/  UMOV UR12, UR36 ;  /* 0x00000024000c7c82 */ /* 0x000fe20008000000 */
[----:B------:R1:W1:Y:S01]  /*1ed0*/  SYNCS.PHASECHK.TRANS64.TRYWAIT P0, [UR8+0x1b0], R2 ;  /* 0x0001b002ff0075a7 */ /* 0x0002620008001108 */
[----:B------:R-:W-:Y:S01]  /*1ee0*/  ULEA UR8, UR17, UR4, 0xb ;  /* 0x0000000411087291 */ /* 0x000fe2000f8e58ff */
[----:B------:R-:W-:Y:S01]  /*1ef0*/  UMOV UR9, UR33 ;  /* 0x0000002100097c82 */ /* 0x000fe20008000000 */
[----:B------:R-:W-:-:S02]  /*1f00*/  UMOV UR11, UR34 ;  /* 0x00000022000b7c82 */ /* 0x000fc40008000000 */
[----:B------:R-:W-:Y:S02]  /*1f10*/  UIADD3 UR32, UPT, UPT, UR8, 0x2800, URZ ;  /* 0x0000280008207890 */ /* 0x000fe4000fffe0ff */
[----:B------:R-:W-:Y:S02]  /*1f20*/  UIADD3 UR8, UPT, UPT, UR8, 0x1d800, URZ ;  /* 0x0001d80008087890 */ /* 0x000fe4000fffe0ff */
[----:B------:R-:W-:Y:S01]  /*1f30*/  UIADD3 UR16, UPT, UPT, UR16, 0x1, URZ ;  /* 0x0000000110107890 */ /* 0x000fe2000fffe0ff */
[----:B------:R-:W-:Y:S01]  /*1f40*/  UMOV UR24, UR5 ;  /* 0x0000000500187c82 */ /* 0x000fe20008000000 */
[----:B------:R-:W-:Y:S02]  /*1f50*/  UMOV UR17, UR6 ;  /* 0x0000000600117c82 */ /* 0x000fe40008000000 */
[----:B------:R-:W-:Y:S01]  /*1f60*/  UISETP.NE.AND UP0, UPT, UR16, UR5, UPT ;  /* 0x000000051000728c */ /* 0x000fe2000bf05270 */
[----:B------:R1:W-:Y:S02]  /*1f70*/  UTMALDG.3D [UR32], [UR26], desc[UR18] ;  /* 0x000012201a0075b4 */ /* 0x0003e40008011000 */
[----:B------:R1:W-:Y:S06]  /*1f80*/  UTMALDG.3D [UR8], [UR20], desc[UR18] ;  /* 0x00001208140075b4 */ /* 0x0003ec0008011000 */
[----:B------:R-:W-:Y:S05]  /*1f90*/  BRA.U UP0, `(.L_x_26) ;  /* 0xfffffffd00647547 */ /* 0x000fea000b83ffff */
.L_x_21:
[----:B-1----:R-:W-:Y:S01]  /*1fa0*/  ULEA UR8, UR6, UR4, 0x3 ;  /* 0x0000000406087291 */ /* 0x002fe2000f8e18ff */
[----:B------:R-:W-:Y:S01]  /*1fb0*/  SHF.L.U32 R2, R15, 0x1f, RZ ;  /* 0x0000001f0f027819 */ /* 0x000fe200000006ff */
[----:B------:R-:W-:Y:S01]  /*1fc0*/  @!P1 SYNCS.ARRIVE.TRANS64.A1T0 RZ, [UR4+0x378], RZ ;  /* 0x000378ffffff99a7 */ /* 0x000fe20008100004 */
[----:B------:R-:W-:-:S06]  /*1fd0*/  UISETP.GT.AND UP0, UPT, UR15, UR14, UPT ;  /* 0x0000000e0f00728c */ /* 0x000fcc000bf04270 */
[----:B--2---:R1:W2:Y:S03]  /*1fe0*/  SYNCS.PHASECHK.TRANS64.TRYWAIT P0, [UR8+0x1b0], R2 ;  /* 0x0001b002ff0075a7 */ /* 0x0042a60008001108 */
[----:B------:R-:W-:Y:S05]  /*1ff0*/  BRA.U !UP0, `(.L_x_27) ;  /* 0x0000000108a87547 */ /* 0x000fea000b800000 */
[----:B------:R-:W-:Y:S01]  /*2000*/  UIADD3 UR21, UPT, UPT, UR7, UR24, URZ ;  /* 0x0000001807157290 */ /* 0x000fe2000fffe0ff */
[----:B------:R-:W-:-:S11]  /*2010*/  UMOV UR25, UR6 ;  /* 0x0000000600197c82 */ /* 0x000fd60008000000 */
.L_x_32:
[----:B-1----:R-:W-:Y:S01]  /*2020*/  ULEA UR17, UR25, UR4, 0x3 ;  /* 0x0000000419117291 */ /* 0x002fe2000f8e18ff */
[----:B--2---:R-:W-:Y:S01]  /*2030*/  @!P5 MOV R3, 0x1000 ;  /* 0x000010000003d802 */ /* 0x004fe20000000f00 */
[----:B--2---:R-:W-:Y:S10]  /*2040*/  @P0 BRA `(.L_x_28) ;  /* 0x00000000000c0947 */ /* 0x004ff40003800000 */
[----:B------:R-:W-:-:S04]  /*2050*/  SHF.L.U32 R5, R15, 0x1f, RZ ;  /* 0x0000001f0f057819 */ /* 0x000fc800000006ff */
[----:B------:R-:W2:Y:S02]  /*2060*/  SYNCS.PHASECHK.TRANS64.TRYWAIT P0, [UR17+0x1b0], R5 ;  /* 0x0001b005ff0075a7 */ /* 0x000ea40008001111 */
[----:B--2---:R-:W-:Y:S05]  /*2070*/  @!P0 BRA `(.L_x_29) ;  /* 0x0000006000b48947 */ /* 0x004fea0003800000 */
.L_x_28:
[----:B------:R2:W-:Y:S01]  /*2080*/  @!P5 SYNCS.ARRIVE.TRANS64 RZ, [UR17], R3 ;  /* 0x00000003ffffd9a7 */ /* 0x0005e20008000011 */
[----:B------:R-:W-:Y:S04]  /*2090*/  BSSY.RECONVERGENT B0, `(.L_x_30) ;  /* 0x0000003000007945 */ /* 0x000fe80003800200 */
[----:B------:R-:W-:Y:S05]  /*20a0*/  @P4 BRA `(.L_x_31) ;  /* 0x0000000000044947 */ /* 0x000fea0003800000 */
[----:B------:R-:W-:Y:S05]  /*20b0*/  BPT.TRAP 0x1 ;  /* 0x000000040000795c */ /* 0x000fea0000300000 */
.L_x_31:
[----:B------:R-:W-:Y:S05]  /*20c0*/  BSYNC.RECONVERGENT B0 ;  /* 0x0000000000007941 */ /* 0x000fea0003800200 */
.L_x_30:
        /* <DEDUP_REMOVED lines=20> */
[----:B------:R-:W-:Y:S01]  /*2210*/  UIADD3 UR8, UPT, UPT, UR8, 0x1d800, URZ ;  /* 0x0001d80008087890 */ /* 0x000fe2000fffe0ff */
[----:B------:R-:W-:Y:S01]  /*2220*/  UMOV UR9, UR17 ;  /* 0x0000001100097c82 */ /* 0x000fe20008000000 */
[----:B------:R-:W-:Y:S01]  /*2230*/  UMOV UR11, UR18 ;  /* 0x00000012000b7c82 */ /* 0x000fe20008000000 */
[----:B------:R-:W-:Y:S01]  /*2240*/  UIADD3 UR24, UPT, UPT, UR24, 0x1, URZ ;  /* 0x0000000118187890 */ /* 0x000fe2000fffe0ff */
[----:B------:R-:W-:-:S03]  /*2250*/  UMOV UR25, UR6 ;  /* 0x0000000600197c82 */ /* 0x000fc60008000000 */
[----:B------:R1:W-:Y:S01]  /*2260*/  UTMALDG.3D [UR16], [UR30], desc[UR26] ;  /* 0x00001a101e0075b4 */ /* 0x0003e20008011000 */
[----:B------:R-:W-:Y:S01]  /*2270*/  UISETP.NE.AND UP0, UPT, UR24, UR21, UPT ;  /* 0x000000151800728c */ /* 0x000fe2000bf05270 */
[----:B------:R1:W-:Y:S08]  /*2280*/  UTMALDG.3D [UR8], [UR28], desc[UR26] ;  /* 0x00001a081c0075b4 */ /* 0x0003f00008011000 */
[----:B------:R-:W-:Y:S05]  /*2290*/  BRA.U UP0, `(.L_x_32) ;  /* 0xfffffffd00607547 */ /* 0x000fea000b83ffff */
.L_x_27:
[C---:B-1----:R-:W-:Y:S01]  /*22a0*/  LEA R2, R14.reuse, UR4, 0x3 ;  /* 0x000000040e027c11 */ /* 0x042fe2000f8e18ff */
[----:B------:R-:W-:Y:S01]  /*22b0*/  NOP ;  /* 0x0000000000007918 */ /* 0x000fe20000000000 */
[----:B--2---:R-:W-:Y:S02]  /*22c0*/  SHF.L.U32 R3, R13, 0x1f, RZ ;  /* 0x0000001f0d037819 */ /* 0x004fe400000006ff */
[----:B------:R-:W-:Y:S02]  /*22d0*/  LEA R4, R14, UR4, 0x4 ;  /* 0x000000040e047c11 */ /* 0x000fe4000f8e20ff */
[----:B------:R-:W1:Y:S02]  /*22e0*/  SYNCS.PHASECHK.TRANS64.TRYWAIT P0, [R2+URZ+0x380], R3 ;  /* 0x00038003020075a7 */ /* 0x000e6400080011ff */
[----:B-1----:R-:W-:Y:S05]  /*22f0*/  @!P0 BRA `(.L_x_33) ;  /* 0x00000060002c8947 */ /* 0x002fea0003800000 */
.L_x_149:
[----:B------:R-:W2:Y:S01]  /*2300*/  LDS.128 R4, [R4+0x410] ;  /* 0x0004100004047984 */ /* 0x000ea20000000c00 */
[----:B---3--:R-:W-:Y:S01]  /*2310*/  ISETP.GE.AND P0, PT, R40, 0x1, PT ;  /* 0x000000012800780c */ /* 0x008fe20003f06270 */
[----:B-1----:R-:W-:Y:S01]  /*2320*/  VIADD R2, R2, 0x390 ;  /* 0x0000039002027836 */ /* 0x002fe20000000000 */
[----:B------:R-:W-:Y:S01]  /*2330*/  @!PT LDS RZ, [RZ] ;  /* 0x00000000fffff984 */ /* 0x000fe20000000800 */
[----:B------:R-:W-:Y:S01]  /*2340*/  @!PT LDS RZ, [RZ] ;  /* 0x00000000fffff984 */ /* 0x000fe20000000800 */
[----:B------:R-:W-:Y:S01]  /*2350*/  @!PT LDS RZ, [RZ] ;  /* 0x00000000fffff984 */ /* 0x000fe20000000800 */
[----:B------:R-:W-:Y:S01]  /*2360*/  @!PT LDS RZ, [RZ] ;  /* 0x00000000fffff984 */ /* 0x000fe20000000800 */
[----:B------:R1:W-:Y:S06]  /*2370*/  MEMBAR.ALL.CTA ;  /* 0x0000000000007992 */ /* 0x0003ec0000008000 */
[----:B-1----:R-:W1:Y:S01]  /*2380*/  FENCE.VIEW.ASYNC.S ;  /* 0x00000000000073c6 */ /* 0x002e620000000000 */
[----:B------:R-:W-:-:S04]  /*2390*/  PRMT R2, RZ, 0x654, R2 ;  /* 0x00000654ff027816 */ /* 0x000fc80000000002 */
[----:B-1----:R1:W-:Y:S01]  /*23a0*/  SYNCS.ARRIVE.TRANS64.RED.A1T0 RZ, [R2+URZ], RZ ;  /* 0x000000ff02ff79a7 */ /* 0x0023e200081004ff */
[----:B--2---:R-:W-:-:S13]  /*23b0*/  LOP3.LUT P2, RZ, R6, 0x1, RZ, 0xc0, !PT ;  /* 0x0000000106ff7812 */ /* 0x004fda000784c0ff */
[----:B------:R-:W-:Y:S01]  /*23c0*/  @P2 SHF.R.U32.HI R3, RZ, 0x10, R5 ;  /* 0x00000010ff032819 */ /* 0x000fe20000011605 */
[----:B------:R-:W-:Y:S01]  /*23d0*/  VOTEU.ANY UP0, P2 ;  /* 0x0000000000ff7886 */ /* 0x000fe20001000100 */
[----:B------:R-:W-:Y:S02]  /*23e0*/  @P2 MOV R11, R4 ;  /* 0x00000004000b2202 */ /* 0x000fe40000000f00 */
[----:B------:R-:W-:Y:S02]  /*23f0*/  @P2 R2UR.BROADCAST UR8, R3 ;  /* 0x00000000030822ca */ /* 0x000fe400008e0000 */
[----:B------:R-:W-:-:S11]  /*2400*/  @P2 LOP3.LUT R8, R5, 0xffff, RZ, 0xc0, !PT ;  /* 0x0000ffff05082812 */ /* 0x000fd600078ec0ff */
[----:B------:R-:W-:Y:S01]  /*2410*/  @UP0 UMOV UR36, UR8 ;  /* 0x0000000800240c82 */ /* 0x000fe20008000000 */
[----:B-1----:R-:W-:Y:S05]  /*2420*/  @!P0 BRA `(.L_x_34) ;  /* 0x0000000000b88947 */ /* 0x002fea0003800000 */
[----:B------:R-:W4:Y:S01]  /*2430*/  LDC.64 R4, c[0x0][0xb18] ;  /* 0x0002c600ff047b82 */ /* 0x000f220000000a00 */
[----:B------:R-:W-:-:S07]  /*2440*/  ISETP.NE.AND P3, PT, R40, 0x1, PT ;  /* 0x000000012800780c */ /* 0x000fce0003f65270 */
[----:B------:R-:W1:Y:S08]  /*2450*/  LDC.64 R6, c[0x0][0xb10] ;  /* 0x0002c400ff067b82 */ /* 0x000e700000000a00 */
[----:B------:R-:W2:Y:S08]  /*2460*/  LDC R16, c[0x0][0xb20] ;  /* 0x0002c800ff107b82 */ /* 0x000eb00000000800 */
[----:B------:R-:W3:Y:S01]  /*2470*/  LDC R18, c[0x0][0xb0c] ;  /* 0x0002c300ff127b82 */ /* 0x000ee20000000800 */
[----:B----4-:R-:W-:Y:S01]  /*2480*/  IMAD.HI.U32 R17, R0, R5, RZ ;  /* 0x0000000500117227 */ /* 0x010fe200078e00ff */
[----:B------:R-:W-:-:S03]  /*2490*/  ISETP.NE.AND P0, PT, R4, 0x1, PT ;  /* 0x000000010400780c */ /* 0x000fc60003f05270 */
[----:B------:R-:W-:-:S03]  /*24a0*/  IMAD.HI.U32 R5, R8, R5, RZ ;  /* 0x0000000508057227 */ /* 0x000fc600078e00ff */
[----:B------:R-:W4:Y:S01]  /*24b0*/  LDC.64 R2, c[0x0][0xb28] ;  /* 0x0002ca00ff027b82 */ /* 0x000f220000000a00 */
[----:B-1----:R-:W-:-:S04]  /*24c0*/  IMAD.HI.U32 R20, R9, R6, RZ ;  /* 0x0000000609147227 */ /* 0x002fc800078e00ff */
[----:B------:R-:W-:Y:S01]  /*24d0*/  IMAD.HI.U32 R22, R11, R6, RZ ;  /* 0x000000060b167227 */ /* 0x000fe200078e00ff */
[----:B------:R-:W-:Y:S02]  /*24e0*/  SHF.R.U32.HI R20, RZ, R7, R20 ;  /* 0x00000007ff147219 */ /* 0x000fe40000011614 */
[-C--:B--2---:R-:W-:Y:S02]  /*24f0*/  SHF.R.U32.HI R17, RZ, R16.reuse, R17 ;  /* 0x00000010ff117219 */ /* 0x084fe40000011611 */
[----:B------:R-:W-:Y:S02]  /*2500*/  SHF.R.U32.HI R5, RZ, R16, R5 ;  /* 0x00000010ff057219 */ /* 0x000fe40000011605 */
[----:B------:R-:W-:Y:S02]  /*2510*/  SEL R17, R0, R17, !P0 ;  /* 0x0000001100117207 */ /* 0x000fe40004000000 */
[----:B------:R-:W-:Y:S02]  /*2520*/  SHF.R.U32.HI R22, RZ, R7, R22 ;  /* 0x00000007ff167219 */ /* 0x000fe40000011616 */
[----:B---3--:R-:W-:-:S02]  /*2530*/  ISETP.NE.AND P1, PT, R18, 0x1, PT ;  /* 0x000000011200780c */ /* 0x008fc40003f25270 */
[----:B------:R-:W-:Y:S02]  /*2540*/  SEL R5, R8, R5, !P0 ;  /* 0x0000000508057207 */ /* 0x000fe40004000000 */
[----:B------:R-:W-:Y:S02]  /*2550*/  SEL R19, R9, R20, !P1 ;  /* 0x0000001409137207 */ /* 0x000fe40004800000 */
[----:B------:R-:W-:Y:S01]  /*2560*/  SEL R7, R11, R22, !P1 ;  /* 0x000000160b077207 */ /* 0x000fe20004800000 */
[----:B----4-:R-:W-:-:S04]  /*2570*/  IMAD.HI.U32 R20, R17, R2, RZ ;  /* 0x0000000211147227 */ /* 0x010fc800078e00ff */
[----:B------:R-:W-:Y:S01]  /*2580*/  IMAD.HI.U32 R6, R19, R2, RZ ;  /* 0x0000000213067227 */ /* 0x000fe200078e00ff */
[----:B------:R-:W-:-:S04]  /*2590*/  @P3 SHF.R.U32.HI R17, RZ, R3, R20 ;  /* 0x00000003ff113219 */ /* 0x000fc80000011614 */
[----:B------:R-:W-:Y:S01]  /*25a0*/  @P3 SHF.R.U32.HI R19, RZ, R3, R6 ;  /* 0x00000003ff133219 */ /* 0x000fe20000011606 */
[----:B------:R-:W-:-:S04]  /*25b0*/  IMAD R17, R40, R17, RZ ;  /* 0x0000001128117224 */ /* 0x000fc800078e02ff */
[----:B------:R-:W-:Y:S01]  /*25c0*/  IMAD R6, R40, R19, RZ ;  /* 0x0000001328067224 */ /* 0x000fe200078e02ff */
[C---:B------:R-:W-:Y:S02]  /*25d0*/  ISETP.GE.AND P0, PT, R5.reuse, R17, PT ;  /* 0x000000110500720c */ /* 0x040fe40003f06270 */
[----:B------:R-:W-:Y:S02]  /*25e0*/  IADD3 R17, PT, PT, -R5, RZ, RZ ;  /* 0x000000ff05117210 */ /* 0x000fe40007ffe1ff */
[----:B------:R-:W-:Y:S01]  /*25f0*/  ISETP.GE.OR P0, PT, R7, R6, P0 ;  /* 0x000000060700720c */ /* 0x000fe20000706670 */
[----:B------:R-:W-:-:S04]  /*2600*/  IMAD.HI.U32 R6, R5, R2, RZ ;  /* 0x0000000205067227 */ /* 0x000fc800078e00ff */
[----:B------:R-:W-:Y:S01]  /*2610*/  IMAD R8, R4, R17, R8 ;  /* 0x0000001104087224 */ /* 0x000fe200078e0208 */
[----:B------:R-:W-:-:S04]  /*2620*/  SHF.R.U32.HI R6, RZ, R3, R6 ;  /* 0x00000003ff067219 */ /* 0x000fc80000011606 */
[----:B------:R-:W-:-:S03]  /*2630*/  SEL R6, R5, R6, !P3 ;  /* 0x0000000605067207 */ /* 0x000fc60005800000 */
[----:B------:R-:W-:-:S04]  /*2640*/  @!P0 IMAD.HI.U32 R16, R7, R2, RZ ;  /* 0x0000000207108227 */ /* 0x000fc800078e00ff */
[----:B------:R-:W-:Y:S01]  /*2650*/  IMAD.MOV R2, RZ, RZ, -R6 ;  /* 0x000000ffff027224 */ /* 0x000fe200078e0a06 */
[----:B------:R-:W-:-:S03]  /*2660*/  @!P0 SHF.R.U32.HI R16, RZ, R3, R16 ;  /* 0x00000003ff108219 */ /* 0x000fc60000011610 */
[----:B------:R-:W-:Y:S01]  /*2670*/  IMAD R2, R40, R2, R5 ;  /* 0x0000000228027224 */ /* 0x000fe200078e0205 */
[----:B------:R-:W-:-:S05]  /*2680*/  @!P0 SEL R3, R7, R16, !P3 ;  /* 0x0000001007038207 */ /* 0x000fca0005800000 */
[--C-:B------:R-:W-:Y:S02]  /*2690*/  @!P0 IMAD.IADD R6, R6, 0x1, -R3.reuse ;  /* 0x0000000106068824 */ /* 0x100fe400078e0a03 */
[----:B------:R-:W-:Y:S01]  /*26a0*/  @!P0 IMAD R3, R2, R19, R3 ;  /* 0x0000001302038224 */ /* 0x000fe200078e0203 */
[----:B------:R-:W-:Y:S01]  /*26b0*/  IADD3 R2, PT, PT, -R7, RZ, RZ ;  /* 0x000000ff07027210 */ /* 0x000fe20007ffe1ff */
[----:B------:R-:W-:Y:S02]  /*26c0*/  @!P0 IMAD R5, R40, R6, R7 ;  /* 0x0000000628058224 */ /* 0x000fe400078e0207 */
[----:B------:R-:W-:Y:S02]  /*26d0*/  @!P0 IMAD.MOV.U32 R7, RZ, RZ, R3 ;  /* 0x000000ffff078224 */ /* 0x000fe400078e0003 */
[----:B------:R-:W-:Y:S02]  /*26e0*/  IMAD R2, R18, R2, R11 ;  /* 0x0000000212027224 */ /* 0x000fe400078e020b */
[----:B------:R-:W-:-:S02]  /*26f0*/  IMAD R8, R5, R4, R8 ;  /* 0x0000000405087224 */ /* 0x000fc400078e0208 */
[----:B------:R-:W-:Y:S02]  /*2700*/  IMAD R11, R7, R18, R2 ;  /* 0x00000012070b7224 */ /* 0x000fe400078e0202 */
.L_x_34:
[----:B------:R-:W1:Y:S02]  /*2710*/  LDCU UR8, c[0x0][0xb30] ;  /* 0x00016600ff0877ac */ /* 0x000e640008000800 */
[----:B-1----:R-:W-:-:S09]  /*2720*/  UISETP.NE.AND UP0, UPT, UR8, 0x1, UPT ;  /* 0x000000010800788c */ /* 0x002fd2000bf05270 */
[----:B------:R-:W-:Y:S05]  /*2730*/  BRA.U UP0, `(.L_x_35) ;  /* 0x0000000100407547 */ /* 0x000fea000b800000 */
[----:B------:R-:W1:Y:S08]  /*2740*/  LDC.64 R4, c[0x0][0xb10] ;  /* 0x0002c400ff047b82 */ /* 0x000e700000000a00 */
[----:B------:R-:W2:Y:S08]  /*2750*/  LDC.64 R2, c[0x0][0xb18] ;  /* 0x0002c600ff027b82 */ /* 0x000eb00000000a00 */
[----:B------:R-:W3:Y:S08]  /*2760*/  LDC R6, c[0x0][0xb20] ;  /* 0x0002c800ff067b82 */ /* 0x000ef00000000800 */
[----:B------:R-:W4:Y:S01]  /*2770*/  LDC R16, c[0x0][0xb0c] ;  /* 0x0002c300ff107b82 */ /* 0x000f220000000800 */
[----:B-1----:R-:W-:-:S05]  /*2780*/  IMAD.HI.U32 R4, R11, R4, RZ ;  /* 0x000000040b047227 */ /* 0x002fca00078e00ff */
[----:B------:R-:W-:Y:S01]  /*2790*/  SHF.R.U32.HI R4, RZ, R5, R4 ;  /* 0x00000005ff047219 */ /* 0x000fe20000011604 */
[----:B--2---:R-:W-:Y:S01]  /*27a0*/  IMAD.HI.U32 R3, R8, R3, RZ ;  /* 0x0000000308037227 */ /* 0x004fe200078e00ff */
[----:B------:R-:W-:-:S04]  /*27b0*/  ISETP.NE.AND P0, PT, R2, 0x1, PT ;  /* 0x000000010200780c */ /* 0x000fc80003f05270 */
[----:B---3--:R-:W-:-:S04]  /*27c0*/  SHF.R.U32.HI R3, RZ, R6, R3 ;  /* 0x00000006ff037219 */ /* 0x008fc80000011603 */
[----:B------:R-:W-:Y:S02]  /*27d0*/  SEL R3, R8, R3, !P0 ;  /* 0x0000000308037207 */ /* 0x000fe40004000000 */
[----:B----4-:R-:W-:-:S04]  /*27e0*/  ISETP.NE.AND P1, PT, R16, 0x1, PT ;  /* 0x000000011000780c */ /* 0x010fc80003f25270 */
[----:B------:R-:W-:-:S05]  /*27f0*/  SEL R4, R11, R4, !P1 ;  /* 0x000000040b047207 */ /* 0x000fca0004800000 */
[----:B------:R-:W-:Y:S02]  /*2800*/  IMAD.IADD R5, R3, 0x1, -R4 ;  /* 0x0000000103057824 */ /* 0x000fe400078e0a04 */
[----:B------:R-:W-:Y:S02]  /*2810*/  IMAD.IADD R3, R4, 0x1, -R3 ;  /* 0x0000000104037824 */ /* 0x000fe400078e0a03 */
[----:B------:R-:W-:Y:S02]  /*2820*/  IMAD R11, R5, R16, R11 ;  /* 0x00000010050b7224 */ /* 0x000fe400078e020b */
[----:B------:R-:W-:-:S07]  /*2830*/  IMAD R8, R3, R2, R8 ;  /* 0x0000000203087224 */ /* 0x000fce00078e0208 */
.L_x_35:
[----:B------:R-:W-:Y:S01]  /*2840*/  VIADD R14, R14, 0x1 ;  /* 0x000000010e0e7836 */ /* 0x000fe20000000000 */
[----:B------:R-:W-:Y:S01]  /*2850*/  PLOP3.LUT P1, PT, PT, PT, PT, 0x80, 0x8 ;  /* 0x000000000008781c */ /* 0x000fe20003f2f070 */
[----:B------:R-:W-:Y:S02]  /*2860*/  IMAD.IADD R97, R11, 0x1, R90 ;  /* 0x000000010b617824 */ /* 0x000fe400078e025a */
[----:B------:R-:W-:Y:S01]  /*2870*/  IMAD.IADD R91, R8, 0x1, R79 ;  /* 0x00000001085b7824 */ /* 0x000fe200078e024f */
[----:B------:R-:W-:-:S04]  /*2880*/  ISETP.NE.AND P0, PT, R14, 0x2, PT ;  /* 0x000000020e00780c */ /* 0x000fc80003f05270 */
[----:B------:R-:W-:Y:S02]  /*2890*/  SEL R2, RZ, 0x1, P0 ;  /* 0x00000001ff027807 */ /* 0x000fe40000000000 */
[----:B------:R-:W-:Y:S02]  /*28a0*/  SEL R14, R14, RZ, P0 ;  /* 0x000000ff0e0e7207 */ /* 0x000fe40000000000 */
[----:B------:R-:W-:Y:S01]  /*28b0*/  LOP3.LUT R13, R13, R2, RZ, 0x3c, !PT ;  /* 0x000000020d0d7212 */ /* 0x000fe200078e3cff */
[----:B------:R-:W-:Y:S06]  /*28c0*/  @P2 BRA `(.L_x_36) ;  /* 0xfffffff000a02947 */ /* 0x000fec000383ffff */
[----:B------:R-:W-:Y:S01]  /*28d0*/  UIADD3 UR4, UPT, UPT, UR4, 0x1b0, URZ ;  /* 0x000001b004047890 */ /* 0x000fe2000fffe0ff */
[----:B------:R-:W-:-:S03]  /*28e0*/  SHF.L.U32 R3, R15, 0x1f, RZ ;  /* 0x0000001f0f037819 */ /* 0x000fc600000006ff */
[----:B------:R-:W-:-:S09]  /*28f0*/  ULEA UR5, UR6, UR4, 0x3 ;  /* 0x0000000406057291 */ /* 0x000fd2000f8e18ff */
[----:B------:R-:W1:Y:S02]  /*2900*/  SYNCS.PHASECHK.TRANS64.TRYWAIT P0, [UR5], R3 ;  /* 0x00000003ff0075a7 */ /* 0x000e640008001105 */
[----:B-1----:R-:W-:Y:S05]  /*2910*/  @!P0 BRA `(.L_x_37) ;  /* 0x0000005800b88947 */ /* 0x002fea0003800000 */
.L_x_151:
[----:B------:R-:W-:-:S04]  /*2920*/  UIADD3 UR6, UPT, UPT, UR6, 0x1, URZ ;  /* 0x0000000106067890 */ /* 0x000fc8000fffe0ff */
[----:B------:R-:W-:-:S04]  /*2930*/  UISETP.NE.AND UP0, UPT, UR6, 0x36, UPT ;  /* 0x000000360600788c */ /* 0x000fc8000bf05270 */
[----:B------:R-:W-:Y:S02]  /*2940*/  USEL UR7, URZ, 0x1, UP0 ;  /* 0x00000001ff077887 */ /* 0x000fe40008000000 */
[----:B------:R-:W-:-:S04]  /*2950*/  USEL UR6, UR6, URZ, UP0 ;  /* 0x000000ff06067287 */ /* 0x000fc80008000000 */
[----:B------:R-:W-:Y:S01]  /*2960*/  ULEA UR5, UR6, UR4, 0x3 ;  /* 0x0000000406057291 */ /* 0x000fe2000f8e18ff */
[----:B------:R-:W-:-:S04]  /*2970*/  LOP3.LUT R2, R15, UR7, RZ, 0x3c, !PT ;  /* 0x000000070f027c12 */ /* 0x000fc8000f8e3cff */
[----:B-1----:R-:W-:-:S04]  /*2980*/  SHF.L.U32 R3, R2, 0x1f, RZ ;  /* 0x0000001f02037819 */ /* 0x002fc800000006ff */
[----:B------:R-:W1:Y:S02]  /*2990*/  SYNCS.PHASECHK.TRANS64.TRYWAIT P0, [UR5], R3 ;  /* 0x00000003ff0075a7 */ /* 0x000e640008001105 */
[----:B-1----:R-:W-:Y:S05]  /*29a0*/  @!P0 BRA `(.L_x_38) ;  /* 0x0000005800ac8947 */ /* 0x002fea0003800000 */
.L_x_153:
        /* <DEDUP_REMOVED lines=9> */
.L_x_155:
        /* <DEDUP_REMOVED lines=9> */
.L_x_157:
        /* <DEDUP_REMOVED lines=9> */
.L_x_159:
        /* <DEDUP_REMOVED lines=9> */
.L_x_161:
        /* <DEDUP_REMOVED lines=9> */
.L_x_163:
        /* <DEDUP_REMOVED lines=9> */
.L_x_165:
        /* <DEDUP_REMOVED lines=9> */
.L_x_167:
        /* <DEDUP_REMOVED lines=9> */
.L_x_169:
        /* <DEDUP_REMOVED lines=9> */
.L_x_171:
        /* <DEDUP_REMOVED lines=9> */
.L_x_173:
        /* <DEDUP_REMOVED lines=9> */
.L_x_175:
        /* <DEDUP_REMOVED lines=9> */
.L_x_177:
        /* <DEDUP_REMOVED lines=9> */
.L_x_179:
        /* <DEDUP_REMOVED lines=9> */
.L_x_181:
        /* <DEDUP_REMOVED lines=9> */
.L_x_183:
        /* <DEDUP_REMOVED lines=9> */
.L_x_185:
        /* <DEDUP_REMOVED lines=9> */
.L_x_187:
        /* <DEDUP_REMOVED lines=9> */
.L_x_189:
        /* <DEDUP_REMOVED lines=9> */
.L_x_191:
        /* <DEDUP_REMOVED lines=9> */
.L_x_193:
        /* <DEDUP_REMOVED lines=9> */
.L_x_195:
        /* <DEDUP_REMOVED lines=9> */
.L_x_197:
        /* <DEDUP_REMOVED lines=9> */
.L_x_199:
        /* <DEDUP_REMOVED lines=9> */
.L_x_201:
        /* <DEDUP_REMOVED lines=9> */
.L_x_203:
        /* <DEDUP_REMOVED lines=9> */
.L_x_205:
        /* <DEDUP_REMOVED lines=9> */
.L_x_207:
        /* <DEDUP_REMOVED lines=9> */
.L_x_209:
        /* <DEDUP_REMOVED lines=9> */
.L_x_211:
        /* <DEDUP_REMOVED lines=9> */
.L_x_213:
        /* <DEDUP_REMOVED lines=9> */
.L_x_215:
        /* <DEDUP_REMOVED lines=9> */
.L_x_217:
        /* <DEDUP_REMOVED lines=9> */
.L_x_219:
        /* <DEDUP_REMOVED lines=9> */
.L_x_221:
        /* <DEDUP_REMOVED lines=9> */
.L_x_223:
        /* <DEDUP_REMOVED lines=9> */
.L_x_225:
        /* <DEDUP_REMOVED lines=9> */
.L_x_227:
        /* <DEDUP_REMOVED lines=9> */
.L_x_229:
        /* <DEDUP_REMOVED lines=9> */
.L_x_231:
        /* <DEDUP_REMOVED lines=9> */
.L_x_233:
        /* <DEDUP_REMOVED lines=9> */
.L_x_235:
        /* <DEDUP_REMOVED lines=9> */
.L_x_237:
        /* <DEDUP_REMOVED lines=9> */
.L_x_239:
        /* <DEDUP_REMOVED lines=9> */
.L_x_241:
        /* <DEDUP_REMOVED lines=9> */
.L_x_243:
        /* <DEDUP_REMOVED lines=9> */
.L_x_245:
        /* <DEDUP_REMOVED lines=9> */
.L_x_247:
        /* <DEDUP_REMOVED lines=9> */
.L_x_249:
        /* <DEDUP_REMOVED lines=9> */
.L_x_251:
        /* <DEDUP_REMOVED lines=9> */
.L_x_253:
        /* <DEDUP_REMOVED lines=9> */
.L_x_255:
[----:B------:R-:W-:-:S04]  /*4660*/  UIADD3 UR6, UPT, UPT, UR6, 0x1, URZ ;  /* 0x0000000106067890 */ /* 0x000fc8000fffe0ff */
[----:B------:R-:W-:-:S04]  /*4670*/  UISETP.NE.AND UP0, UPT, UR6, 0x36, UPT ;  /* 0x000000360600788c */ /* 0x000fc8000bf05270 */
[----:B------:R-:W-:Y:S02]  /*4680*/  USEL UR5, URZ, 0x1, UP0 ;  /* 0x00000001ff057887 */ /* 0x000fe40008000000 */
[----:B------:R-:W-:-:S04]  /*4690*/  USEL UR6, UR6, URZ, UP0 ;  /* 0x000000ff06067287 */ /* 0x000fc80008000000 */
[----:B------:R-:W-:Y:S01]  /*46a0*/  ULEA UR6, UR6, UR4, 0x3 ;  /* 0x0000000406067291 */ /* 0x000fe2000f8e18ff */
[----:B-1----:R-:W-:-:S04]  /*46b0*/  LOP3.LUT R3, R2, UR5, RZ, 0x3c, !PT ;  /* 0x0000000502037c12 */ /* 0x002fc8000f8e3cff */
[----:B------:R-:W-:Y:S01]  /*46c0*/  SHF.L.U32 R3, R3, 0x1f, RZ ;  /* 0x0000001f03037819 */ /* 0x000fe200000006ff */
[----:B----4-:R-:W-:-:S07]  /*46d0*/  IMAD.U32 R0, RZ, RZ, UR6 ;  /* 0x00000006ff007e24 */ /* 0x010fce000f8e00ff */
.L_x_90:
[----:B-1----:R1:W2:Y:S02]  /*46e0*/  SYNCS.PHASECHK.TRANS64.TRYWAIT P0, [R0+URZ], R3 ;  /* 0x00000003000075a7 */ /* 0x0022a400080011ff */
[----:B--2---:R-:W-:Y:S05]  /*46f0*/  @!P0 NANOSLEEP.SYNCS 0x989680 ;  /* 0x009896800000895d */ /* 0x004fea0003900000 */
[----:B------:R-:W2:Y:S02]  /*4700*/  @!P0 SYNCS.PHASECHK.TRANS64 P0, [R0+URZ], R3 ;  /* 0x00000003000085a7 */ /* 0x000ea400080010ff */
[----:B--2---:R-:W-:Y:S05]  /*4710*/  @P0 EXIT ;  /* 0x000000000000094d */ /* 0x004fea0003800000 */
[----:B------:R-:W-:Y:S05]  /*4720*/  BRA `(.L_x_90) ;  /* 0xfffffffc00ec7947 */ /* 0x000fea000383ffff */
.L_x_18:
[----:B------:R-:W-:-:S04]  /*4730*/  UISETP.NE.AND UP1, UPT, UR37, URZ, UPT ;  /* 0x000000ff2500728c */ /* 0x000fc8000bf25270 */
[----:B------:R-:W-:-:S09]  /*4740*/  UISETP.NE.OR UP1, UPT, UR8, 0x1, UP1 ;  /* 0x000000010800788c */ /* 0x000fd20008f25670 */
[----:B------:R-:W-:Y:S05]  /*4750*/  BRA.U UP1, `(.L_x_91) ;  /* 0x0000000501487547 */ /* 0x000fea000b800000 */
[----:B------:R-:W-:Y:S01]  /*4760*/  ISETP.NE.AND P2, PT, R2, RZ, PT ;  /* 0x000000ff0200720c */ /* 0x000fe20003f45270 */
[----:B------:R-:W-:Y:S01]  /*4770*/  IMAD.MOV.U32 R12, RZ, RZ, 0x1 ;  /* 0x00000001ff0c7424 */ /* 0x000fe200078e00ff */
[----:B------:R-:W-:Y:S02]  /*4780*/  CS2R R10, SRZ ;  /* 0x00000000000a7805 */ /* 0x000fe4000001ff00 */
[----:B------:R-:W-:Y:S01]  /*4790*/  CS2R R8, SRZ ;  /* 0x0000000000087805 */ /* 0x000fe2000001ff00 */
[----:B------:R-:W-:Y:S01]  /*47a0*/  UMOV UR4, 0x400 ;  /* 0x0000040000047882 */ /* 0x000fe20000000000 */
[----:B------:R-:W-:Y:S01]  /*47b0*/  UMOV UR6, URZ ;  /* 0x000000ff00067c82 */ /* 0x000fe20008000000 */
[----:B------:R-:W-:-:S12]  /*47c0*/  ULEA UR37, UR37, UR4, 0x18 ;  /* 0x0000000425257291 */ /* 0x000fd8000f8ec0ff */
.L_x_95:
[----:B------:R-:W-:Y:S02]  /*47d0*/  LEA R0, R8, UR37, 0x3 ;  /* 0x0000002508007c11 */ /* 0x000fe4000f8e18ff */
[----:B------:R-:W-:-:S03]  /*47e0*/  SHF.L.U32 R5, R9, 0x1f, RZ ;  /* 0x0000001f09057819 */ /* 0x000fc600000006ff */
[----:B------:R-:W-:Y:S01]  /*47f0*/  VIADD R4, R0, 0x3f0 ;  /* 0x000003f000047836 */ /* 0x000fe20000000000 */
[----:B------:R-:W1:Y:S02]  /*4800*/  SYNCS.PHASECHK.TRANS64.TRYWAIT P0, [R0+URZ+0x3e0], R5 ;  /* 0x0003e005000075a7 */ /* 0x000e6400080011ff */
[----:B-1----:R-:W-:Y:S05]  /*4810*/  @!P0 BRA `(.L_x_92) ;  /* 0x0000004c00f08947 */ /* 0x002fea0003800000 */
.L_x_256:
[----:B------:R-:W-:Y:S01]  /*4820*/  ULEA UR5, UR6, UR37, 0x3 ;  /* 0x0000002506057291 */ /* 0x000fe2000f8e18ff */
[----:B------:R-:W-:Y:S02]  /*4830*/  PRMT R4, RZ, 0x654, R4 ;  /* 0x00000654ff047816 */ /* 0x000fe40000000004 */
[----:B-1----:R-:W-:Y:S01]  /*4840*/  SHF.L.U32 R5, R12, 0x1f, RZ ;  /* 0x0000001f0c057819 */ /* 0x002fe200000006ff */
[----:B------:R-:W-:Y:S01]  /*4850*/  UIADD3 UR4, UPT, UPT, UR5, 0x380, URZ ;  /* 0x0000038005047890 */ /* 0x000fe2000fffe0ff */
[----:B------:R1:W-:Y:S05]  /*4860*/  SYNCS.ARRIVE.TRANS64.RED.A1T0 RZ, [R4+URZ], RZ ;  /* 0x000000ff04ff79a7 */ /* 0x0003ea00081004ff */
[----:B------:R-:W-:Y:S01]  /*4870*/  IMAD.U32 R7, RZ, RZ, UR4 ;  /* 0x00000004ff077e24 */ /* 0x000fe2000f8e00ff */
[----:B------:R-:W2:Y:S04]  /*4880*/  SYNCS.PHASECHK.TRANS64.TRYWAIT P0, [UR5+0x390], R5 ;  /* 0x00039005ff0075a7 */ /* 0x000ea80008001105 */
[----:B------:R-:W-:Y:S01]  /*4890*/  PRMT R6, R2, 0x654, R7 ;  /* 0x0000065402067816 */ /* 0x000fe20000000007 */
[----:B-1----:R-:W-:Y:S01]  /*48a0*/  @!P2 IMAD.MOV.U32 R4, RZ, RZ, 0x10 ;  /* 0x00000010ff04a424 */ /* 0x002fe200078e00ff */
[----:B--2---:R-:W-:Y:S06]  /*48b0*/  @!P0 BRA `(.L_x_93) ;  /* 0x0000004c00dc8947 */ /* 0x004fec0003800000 */
.L_x_258:
[----:B------:R-:W-:Y:S01]  /*48c0*/  ULEA UR4, UR6, UR37, 0x4 ;  /* 0x0000002506047291 */ /* 0x000fe2000f8e20ff */
[----:B------:R-:W-:Y:S01]  /*48d0*/  SEL R3, R6, R3, !P2 ;  /* 0x0000000306037207 */ /* 0x000fe20005000000 */
[----:B------:R-:W-:Y:S01]  /*48e0*/  UIADD3 UR5, UPT, UPT, UR5, 0x380, URZ ;  /* 0x0000038005057890 */ /* 0x000fe2000fffe0ff */
[----:B-1----:R-:W-:Y:S01]  /*48f0*/  LEA R0, R11, UR37, 0x3 ;  /* 0x000000250b007c11 */ /* 0x002fe2000f8e18ff */
[----:B------:R-:W-:Y:S01]  /*4900*/  UIADD3 UR4, UPT, UPT, UR4, 0x410, URZ ;  /* 0x0000041004047890 */ /* 0x000fe2000fffe0ff */
[----:B------:R-:W-:Y:S01]  /*4910*/  SHF.L.U32 R5, R10, 0x1f, RZ ;  /* 0x0000001f0a057819 */ /* 0x000fe200000006ff */
[----:B------:R1:W-:Y:S01]  /*4920*/  @!P2 SYNCS.ARRIVE.TRANS64.RED RZ, [R3+URZ], R4 ;  /* 0x0000000403ffa9a7 */ /* 0x0003e200080004ff */
[----:B------:R-:W-:Y:S01]  /*4930*/  UIADD3 UR6, UPT, UPT, UR6, 0x1, URZ ;  /* 0x0000000106067890 */ /* 0x000fe2000fffe0ff */
[----:B------:R-:W-:-:S03]  /*4940*/  VIADD R8, R8, 0x1 ;  /* 0x0000000108087836 */ /* 0x000fc60000000000 */
[----:B------:R-:W-:Y:S02]  /*4950*/  UISETP.NE.AND UP0, UPT, UR6, 0x2, UPT ;  /* 0x000000020600788c */ /* 0x000fe4000bf05270 */
[----:B------:R-:W-:Y:S06]  /*4960*/  UGETNEXTWORKID.BROADCAST [UR4], [UR5] ;  /* 0x00000000040073ca */ /* 0x000fec0008000100 */
[----:B------:R-:W-:Y:S01]  /*4970*/  USEL UR4, URZ, 0x1, UP0 ;  /* 0x00000001ff047887 */ /* 0x000fe20008000000 */
[----:B------:R-:W-:Y:S01]  /*4980*/  ISETP.NE.AND P0, PT, R8, 0x2, PT ;  /* 0x000000020800780c */ /* 0x000fe20003f05270 */
[----:B------:R-:W-:Y:S01]  /*4990*/  USEL UR6, UR6, URZ, UP0 ;  /* 0x000000ff06067287 */ /* 0x000fe20008000000 */
[----:B------:R-:W2:Y:S03]  /*49a0*/  SYNCS.PHASECHK.TRANS64.TRYWAIT P1, [R0+URZ+0x380], R5 ;  /* 0x00038005000075a7 */ /* 0x000ea600080211ff */
[----:B------:R-:W-:Y:S01]  /*49b0*/  LOP3.LUT R12, R12, UR4, RZ, 0x3c, !PT ;  /* 0x000000040c0c7c12 */ /* 0x000fe2000f8e3cff */
[----:B-12---:R-:W-:Y:S07]  /*49c0*/  @!P1 BRA `(.L_x_94) ;  /* 0x0000004c00b09947 */ /* 0x006fee0003800000 */
.L_x_259:
[C---:B------:R-:W-:Y:S01]  /*49d0*/  LEA R4, R11.reuse, UR37, 0x4 ;  /* 0x000000250b047c11 */ /* 0x040fe2000f8e20ff */
[----:B-1----:R-:W-:Y:S01]  /*49e0*/  VIADD R0, R0, 0x390 ;  /* 0x0000039000007836 */ /* 0x002fe20000000000 */
[----:B------:R-:W-:Y:S01]  /*49f0*/  SEL R8, R8, RZ, P0 ;  /* 0x000000ff08087207 */ /* 0x000fe20000000000 */
[----:B------:R-:W-:-:S03]  /*4a00*/  VIADD R11, R11, 0x1 ;  /* 0x000000010b0b7836 */ /* 0x000fc60000000000 */
[----:B------:R-:W1:Y:S01]  /*4a10*/  LDS.128 R4, [R4+0x410] ;  /* 0x0004100004047984 */ /* 0x000e620000000c00 */
[----:B------:R-:W-:Y:S02]  /*4a20*/  PRMT R0, RZ, 0x654, R0 ;  /* 0x00000654ff007816 */ /* 0x000fe40000000000 */
[C---:B------:R-:W-:Y:S01]  /*4a30*/  ISETP.NE.AND P1, PT, R11.reuse, 0x2, PT ;  /* 0x000000020b00780c */ /* 0x040fe20003f25270 */
[----:B------:R-:W-:Y:S01]  /*4a40*/  @!PT LDS RZ, [RZ] ;  /* 0x00000000fffff984 */ /* 0x000fe20000000800 */
[----:B------:R-:W-:Y:S01]  /*4a50*/  @!PT LDS RZ, [RZ] ;  /* 0x00000000fffff984 */ /* 0x000fe20000000800 */
[----:B------:R-:W-:Y:S01]  /*4a60*/  @!PT LDS RZ, [RZ] ;  /* 0x00000000fffff984 */ /* 0x000fe20000000800 */
[----:B------:R-:W-:Y:S01]  /*4a70*/  @!PT LDS RZ, [RZ] ;  /* 0x00000000fffff984 */ /* 0x000fe20000000800 */
[----:B------:R2:W-:Y:S06]  /*4a80*/  MEMBAR.ALL.CTA ;  /* 0x0000000000007992 */ /* 0x0005ec0000008000 */
[----:B--2---:R-:W2:Y:S01]  /*4a90*/  FENCE.VIEW.ASYNC.S ;  /* 0x00000000000073c6 */ /* 0x004ea20000000000 */
[----:B------:R-:W-:Y:S01]  /*4aa0*/  SEL R11, R11, RZ, P1 ;  /* 0x000000ff0b0b7207 */ /* 0x000fe20000800000 */
[----:B--2---:R2:W-:Y:S01]  /*4ab0*/  SYNCS.ARRIVE.TRANS64.RED.A1T0 RZ, [R0+URZ], RZ ;  /* 0x000000ff00ff79a7 */ /* 0x0045e200081004ff */
[----:B-1----:R-:W-:-:S02]  /*4ac0*/  LOP3.LUT P3, RZ, R6, 0x1, RZ, 0xc0, !PT ;  /* 0x0000000106ff7812 */ /* 0x002fc4000786c0ff */
[----:B------:R-:W-:-:S04]  /*4ad0*/  SEL R5, RZ, 0x1, P1 ;  /* 0x00000001ff057807 */ /* 0x000fc80000800000 */
[----:B------:R-:W-:Y:S02]  /*4ae0*/  LOP3.LUT R10, R10, R5, RZ, 0x3c, !PT ;  /* 0x000000050a0a7212 */ /* 0x000fe400078e3cff */
[----:B--2---:R-:W-:-:S04]  /*4af0*/  SEL R0, RZ, 0x1, P0 ;  /* 0x00000001ff007807 */ /* 0x004fc80000000000 */
[----:B------:R-:W-:Y:S01]  /*4b00*/  LOP3.LUT R9, R9, R0, RZ, 0x3c, !PT ;  /* 0x0000000009097212 */ /* 0x000fe200078e3cff */
[----:B------:R-:W-:Y:S06]  /*4b10*/  @P3 BRA `(.L_x_95) ;  /* 0xfffffffc002c3947 */ /* 0x000fec000383ffff */
[----:B------:R-:W-:Y:S01]  /*4b20*/  ULEA UR5, UR6, UR37, 0x3 ;  /* 0x0000002506057291 */ /* 0x000fe2000f8e18ff */
[----:B------:R-:W-:-:S08]  /*4b30*/  SHF.L.U32 R3, R12, 0x1f, RZ ;  /* 0x0000001f0c037819 */ /* 0x000fd000000006ff */
[----:B------:R-:W1:Y:S02]  /*4b40*/  SYNCS.PHASECHK.TRANS64 P0, [UR5+0x390], R3 ;  /* 0x00039003ff0075a7 */ /* 0x000e640008001005 */
[----:B-1----:R-:W-:Y:S05]  /*4b50*/  @P0 BRA `(.L_x_96) ;  /* 0x0000000000080947 */ /* 0x002fea0003800000 */
[----:B------:R-:W1:Y:S02]  /*4b60*/  SYNCS.PHASECHK.TRANS64.TRYWAIT P0, [UR5+0x390], R3 ;  /* 0x00039003ff0075a7 */ /* 0x000e640008001105 */
[----:B-1----:R-:W-:Y:S05]  /*4b70*/  @!P0 BRA `(.L_x_97) ;  /* 0x0000004c00588947 */ /* 0x002fea0003800000 */
.L_x_96:
[----:B------:R-:W-:-:S04]  /*4b80*/  UIADD3 UR4, UPT, UPT, UR6, 0x1, URZ ;  /* 0x0000000106047890 */ /* 0x000fc8000fffe0ff */
[----:B------:R-:W-:-:S04]  /*4b90*/  UISETP.NE.AND UP0, UPT, UR4, 0x2, UPT ;  /* 0x000000020400788c */ /* 0x000fc8000bf05270 */
[----:B------:R-:W-:Y:S02]  /*4ba0*/  USEL UR7, URZ, 0x1, UP0 ;  /* 0x00000001ff077887 */ /* 0x000fe40008000000 */
[----:B------:R-:W-:-:S04]  /*4bb0*/  USEL UR4, UR4, URZ, UP0 ;  /* 0x000000ff04047287 */ /* 0x000fc80008000000 */
[----:B------:R-:W-:Y:S01]  /*4bc0*/  ULEA UR4, UR4, UR37, 0x3 ;  /* 0x0000002504047291 */ /* 0x000fe2000f8e18ff */
[----:B-1----:R-:W-:-:S04]  /*4bd0*/  LOP3.LUT R3, R12, UR7, RZ, 0x3c, !PT ;  /* 0x000000070c037c12 */ /* 0x002fc8000f8e3cff */
[----:B------:R-:W-:-:S04]  /*4be0*/  SHF.L.U32 R0, R3, 0x1f, RZ ;  /* 0x0000001f03007819 */ /* 0x000fc800000006ff */
[----:B------:R-:W1:Y:S02]  /*4bf0*/  SYNCS.PHASECHK.TRANS64 P0, [UR4+0x390], R0 ;  /* 0x00039000ff0075a7 */ /* 0x000e640008001004 */
[----:B-1----:R-:W-:Y:S05]  /*4c00*/  @P0 EXIT ;  /* 0x000000000000094d */ /* 0x002fea0003800000 */
[----:B------:R-:W-:Y:S02]  /*4c10*/  SHF.L.U32 R3, R3, 0x1f, RZ ;  /* 0x0000001f03037819 */ /* 0x000fe400000006ff */
[----:B------:R-:W-:-:S07]  /*4c20*/  MOV R0, UR4 ;  /* 0x0000000400007c02 */ /* 0x000fce0008000f00 */
.L_x_98:
[----:B-1----:R1:W2:Y:S02]  /*4c30*/  SYNCS.PHASECHK.TRANS64.TRYWAIT P0, [R0+URZ+0x390], R3 ;  /* 0x00039003000075a7 */ /* 0x0022a400080011ff */
[----:B--2---:R-:W-:Y:S05]  /*4c40*/  @!P0 NANOSLEEP.SYNCS 0x989680 ;  /* 0x009896800000895d */ /* 0x004fea0003900000 */
[----:B------:R-:W2:Y:S02]  /*4c50*/  @!P0 SYNCS.PHASECHK.TRANS64 P0, [R0+URZ+0x390], R3 ;  /* 0x00039003000085a7 */ /* 0x000ea400080010ff */
[----:B--2---:R-:W-:Y:S05]  /*4c60*/  @P0 EXIT ;  /* 0x000000000000094d */ /* 0x004fea0003800000 */
[----:B------:R-:W-:Y:S05]  /*4c70*/  BRA `(.L_x_98) ;  /* 0xfffffffc00ec7947 */ /* 0x000fea000383ffff */
.L_x_91:
[----:B------:R-:W-:-:S09]  /*4c80*/  UISETP.NE.AND UP1, UPT, UR8, URZ, UPT ;  /* 0x000000ff0800728c */ /* 0x000fd2000bf25270 */
[----:B------:R-:W-:Y:S05]  /*4c90*/  BRA.U UP1, `(.L_x_99) ;  /* 0x0000000d01787547 */ /* 0x000fea000b800000 */
[----:B------:R-:W-:Y:S01]  /*4ca0*/  UMOV UR4, 0x40 ;  /* 0x0000004000047882 */ /* 0x000fe20000000000 */
[----:B------:R-:W-:Y:S01]  /*4cb0*/  NOP ;  /* 0x0000000000007918 */ /* 0x000fe20000000000 */
[----:B------:R-:W-:Y:S01]  /*4cc0*/  ULEA UR4, UR37, UR4, 0x18 ;  /* 0x0000000425047291 */ /* 0x000fe2000f8ec0ff */
[----:B------:R-:W-:Y:S02]  /*4cd0*/  UMOV UR5, 0x400 ;  /* 0x0000040000057882 */ /* 0x000fe40000000000 */
[----:B------:R-:W-:-:S06]  /*4ce0*/  ULEA UR37, UR37, UR5, 0x18 ;  /* 0x0000000525257291 */ /* 0x000fcc000f8ec0ff */
[----:B------:R-:W1:Y:S02]  /*4cf0*/  LDS.U8 R0, [UR4+0x1c] ;  /* 0x00001c04ff007984 */ /* 0x000e640008000000 */
[----:B-1----:R-:W-:-:S13]  /*4d00*/  ISETP.NE.AND P0, PT, R0, RZ, PT ;  /* 0x000000ff0000720c */ /* 0x002fda0003f05270 */
[----:B------:R-:W-:Y:S05]  /*4d10*/  @P0 BRA `(.L_x_100) ;  /* 0x0000000000580947 */ /* 0x000fea0003800000 */
[----:B------:R-:W-:-:S13]  /*4d20*/  ELECT P0, URZ, PT ;  /* 0x0000000000ff782f */ /* 0x000fda0003800000 */
[----:B------:R-:W-:Y:S05]  /*4d30*/  @!P0 BRA `(.L_x_101) ;  /* 0x0000000000608947 */ /* 0x000fea0003800000 */
[----:B------:R-:W-:Y:S01]  /*4d40*/  UMOV UR5, 0x10 ;  /* 0x0000001000057882 */ /* 0x000fe20000000000 */
[----:B------:R-:W-:Y:S01]  /*4d50*/  HFMA2 R0, -RZ, RZ, 0, 5.9604644775390625e-08 ;  /* 0x00000001ff007431 */ /* 0x000fe200000001ff */
[----:B------:R-:W-:-:S03]  /*4d60*/  MOV R2, 0xffff ;  /* 0x0000ffff00027802 */ /* 0x000fc60000000f00 */
[----:B------:R-:W-:Y:S04]  /*4d70*/  DEPBAR.LE SB1, 0x36 ;  /* 0x00009d800000791a */ /* 0x000fe80000000000 */
[----:B------:R-:W1:Y:S02]  /*4d80*/  UTCATOMSWS.FIND_AND_SET.ALIGN UP0, UR5, UR5 ;  /* 0x00000005000575e3 */ /* 0x000e640008000800 */
[----:B-1----:R-:W-:Y:S01]  /*4d90*/  MOV R3, UR5 ;  /* 0x0000000500037c02 */ /* 0x002fe20008000f00 */
[----:B------:R-:W-:Y:S06]  /*4da0*/  BRA.U UP0, `(.L_x_102) ;  /* 0x0000000100187547 */ /* 0x000fec000b800000 */
.L_x_103:
[----:B------:R-:W-:Y:S05]  /*4db0*/  NANOSLEEP 0x64 ;  /* 0x000000640000795d */ /* 0x000fea0003800000 */
[----:B------:R-:W-:-:S05]  /*4dc0*/  UMOV UR5, 0x10 ;  /* 0x0000001000057882 */ /* 0x000fca0000000000 */
[----:B------:R-:W-:Y:S04]  /*4dd0*/  DEPBAR.LE SB1, 0x36 ;  /* 0x00009d800000791a */ /* 0x000fe80000000000 */
[----:B------:R-:W1:Y:S02]  /*4de0*/  UTCATOMSWS.FIND_AND_SET.ALIGN UP0, UR5, UR5 ;  /* 0x00000005000575e3 */ /* 0x000e640008000800 */
[----:B-1----:R-:W-:Y:S01]  /*4df0*/  MOV R3, UR5 ;  /* 0x0000000500037c02 */ /* 0x002fe20008000f00 */
[----:B------:R-:W-:Y:S05]  /*4e00*/  BRA.U !UP0, `(.L_x_103) ;  /* 0xfffffffd08e87547 */ /* 0x000fea000b83ffff */
.L_x_102:
[-C--:B------:R-:W-:Y:S02]  /*4e10*/  SHF.L.U32 R2, R2, R3.reuse, RZ ;  /* 0x0000000302027219 */ /* 0x080fe400000006ff */
[----:B------:R-:W-:Y:S01]  /*4e20*/  SHF.L.U32 R0, R0, R3, RZ ;  /* 0x0000000300007219 */ /* 0x000fe200000006ff */
[----:B------:R-:W-:Y:S02]  /*4e30*/  IMAD.SHL.U32 R3, R3, 0x20, RZ ;  /* 0x0000002003037824 */ /* 0x000fe400078e00ff */
[----:B------:R1:W-:Y:S04]  /*4e40*/  ATOMS.OR RZ, [UR4+0x14], R2 ;  /* 0x00001402ffff798c */ /* 0x0003e8000b000004 */
[----:B------:R1:W-:Y:S04]  /*4e50*/  ATOMS.OR RZ, [UR4+0x18], R0 ;  /* 0x00001800ffff798c */ /* 0x0003e8000b000004 */
[----:B------:R1:W-:Y:S01]  /*4e60*/  STS [UR37+0x430], R3 ;  /* 0x00043003ff007988 */ /* 0x0003e20008000825 */
[----:B------:R-:W-:Y:S05]  /*4e70*/  BRA `(.L_x_101) ;  /* 0x0000000000107947 */ /* 0x000fea0003800000 */
.L_x_100:
[----:B------:R-:W-:Y:S02]  /*4e80*/  MOV R0, 0xffffffff ;  /* 0xffffffff00007802 */ /* 0x000fe40000000f00 */
[----:B------:R-:W-:-:S03]  /*4e90*/  MOV R2, 0x4ec0 ;  /* 0x00004ec000027802 */ /* 0x000fc60000000f00 */
[----:B------:R1:W-:Y:S04]  /*4ea0*/  STS [UR37+0x430], R0 ;  /* 0x00043000ff007988 */ /* 0x0003e80008000825 */
[----:B-1-3-5:R-:W-:Y:S05]  /*4eb0*/  CALL.REL.NOINC `($__internal_1_$__cuda_sm10x_tcgen05_guardrail_trap_phase_invalid_during_alloc) ;  /* 0x0000004c00d47944 */ /* 0x02afea0003c00000 */
.L_x_101:
[----:B------:R-:W-:Y:S05]  /*4ec0*/  WARPSYNC.ALL ;  /* 0x0000000000007948 */ /* 0x000fea0003800000 */
[----:B------:R-:W2:Y:S01]  /*4ed0*/  S2UR UR6, SR_CgaCtaId ;  /* 0x00000000000679c3 */ /* 0x000ea20000008800 */
[----:B------:R-:W-:Y:S01]  /*4ee0*/  UMOV UR4, 0x400 ;  /* 0x0000040000047882 */ /* 0x000fe20000000000 */
[----:B------:R-:W-:-:S06]  /*4ef0*/  NOP ;  /* 0x0000000000007918 */ /* 0x000fcc0000000000 */
[----:B------:R-:W-:Y:S06]  /*4f00*/  BAR.ARV 0x6, 0xa0 ;  /* 0x0182800000007b1d */ /* 0x000fec0000002000 */
[----:B------:R-:W4:Y:S01]  /*4f10*/  LDCU UR7, c[0x0][0x38c] ;  /* 0x00007180ff0777ac */ /* 0x000f220008000800 */
[----:B------:R-:W-:Y:S01]  /*4f20*/  IMAD.MOV.U32 R11, RZ, RZ, 0x1 ;  /* 0x00000001ff0b7424 */ /* 0x000fe200078e00ff */
[----:B------:R-:W-:Y:S01]  /*4f30*/  CS2R R8, SRZ ;  /* 0x0000000000087805 */ /* 0x000fe2000001ff00 */
[----:B------:R-:W-:Y:S01]  /*4f40*/  IMAD.MOV.U32 R10, RZ, RZ, RZ ;  /* 0x000000ffff0a7224 */ /* 0x000fe200078e00ff */
[----:B------:R-:W-:Y:S01]  /*4f50*/  UMOV UR17, URZ ;  /* 0x000000ff00117c82 */ /* 0x000fe20008000000 */
[----:B------:R-:W-:Y:S01]  /*4f60*/  UMOV UR16, URZ ;  /* 0x000000ff00107c82 */ /* 0x000fe20008000000 */
[----:B------:R-:W-:Y:S01]  /*4f70*/  UMOV UR20, 0x0 ;  /* 0x0000000000147882 */ /* 0x000fe20000000000 */
[----:B------:R-:W-:Y:S01]  /*4f80*/  UMOV UR21, 0x4110010 ;  /* 0x0411001000157882 */ /* 0x000fe20000000000 */
[----:B--2---:R-:W-:Y:S01]  /*4f90*/  ULEA UR6, UR6, UR4, 0x18 ;  /* 0x0000000406067291 */ /* 0x004fe2000f8ec0ff */
[----:B------:R-:W2:Y:S03]  /*4fa0*/  LDCU UR4, c[0x0][0x38c] ;  /* 0x00007180ff0477ac */ /* 0x000ea60008000800 */
[----:B------:R-:W-:-:S02]  /*4fb0*/  UIADD3 UR11, UPT, UPT, UR6, 0x2800, URZ ;  /* 0x00002800060b7890 */ /* 0x000fc4000fffe0ff */
[----:B----4-:R-:W-:-:S03]  /*4fc0*/  UIADD3 UR7, UPT, UPT, UR7, 0x1f, URZ ;  /* 0x0000001f07077890 */ /* 0x010fc6000fffe0ff */
[----:B-1----:R-:W1:Y:S01]  /*4fd0*/  LDS R0, [UR6+0x430] ;  /* 0x00043006ff007984 */ /* 0x002e620008000800 */
[----:B------:R-:W-:Y:S02]  /*4fe0*/  UIADD3 UR18, UPT, UPT, UR6, 0x1d800, URZ ;  /* 0x0001d80006127890 */ /* 0x000fe4000fffe0ff */
[----:B------:R-:W-:Y:S02]  /*4ff0*/  USHF.R.S32.HI UR5, URZ, 0x1f, UR7 ;  /* 0x0000001fff057899 */ /* 0x000fe40008011407 */
[----:B------:R-:W-:Y:S02]  /*5000*/  USHF.R.U32.HI UR11, URZ, 0x4, UR11 ;  /* 0x00000004ff0b7899 */ /* 0x000fe4000801160b */
[----:B------:R-:W-:Y:S02]  /*5010*/  ULEA.HI UR5, UR5, UR7, URZ, 0x5 ;  /* 0x0000000705057291 */ /* 0x000fe4000f8f28ff */
[----:B------:R-:W-:Y:S02]  /*5020*/  USHF.R.U32.HI UR18, URZ, 0x4, UR18 ;  /* 0x00000004ff127899 */ /* 0x000fe40008011612 */
[----:B------:R-:W-:-:S02]  /*5030*/  USHF.R.S32.HI UR5, URZ, 0x5, UR5 ;  /* 0x00000005ff057899 */ /* 0x000fc40008011405 */
[----:B------:R-:W-:Y:S02]  /*5040*/  ULOP3.LUT UR11, UR11, 0x3fff, URZ, 0xc0, !UPT ;  /* 0x00003fff0b0b7892 */ /* 0x000fe4000f8ec0ff */
[----:B------:R-:W-:Y:S02]  /*5050*/  UISETP.LT.AND UP0, UPT, UR5, 0x1, UPT ;  /* 0x000000010500788c */ /* 0x000fe4000bf01270 */
[----:B------:R-:W-:Y:S02]  /*5060*/  ULOP3.LUT UR18, UR18, 0x3fff, URZ, 0xc0, !UPT ;  /* 0x00003fff12127892 */ /* 0x000fe4000f8ec0ff */
[----:B------:R-:W-:Y:S02]  /*5070*/  USEL UR10, UR5, 0x1, !UP0 ;  /* 0x00000001050a7887 */ /* 0x000fe4000c000000 */
[----:B------:R-:W-:Y:S02]  /*5080*/  ULOP3.LUT UR11, UR11, 0x10000, URZ, 0xfc, !UPT ;  /* 0x000100000b0b7892 */ /* 0x000fe4000f8efcff */
[----:B------:R-:W-:-:S02]  /*5090*/  UIADD3 UR10, UPT, UPT, -UR10, URZ, URZ ;  /* 0x000000ff0a0a7290 */ /* 0x000fc4000fffe1ff */
[----:B--2---:R-:W-:Y:S01]  /*50a0*/  UISETP.GE.AND UP3, UPT, UR4, 0x1, UPT ;  /* 0x000000010400788c */ /* 0x004fe2000bf66270 */
[----:B-1----:R-:W-:-:S15]  /*50b0*/  R2UR UR19, R0 ;  /* 0x00000000001372ca */ /* 0x002fde00000e0000 */
.L_x_110:
[----:B------:R-:W-:Y:S02]  /*50c0*/  LEA R0, R10, UR6, 0x3 ;  /* 0x000000060a007c11 */ /* 0x000fe4000f8e18ff */
[----:B------:R-:W-:Y:S02]  /*50d0*/  SHF.L.U32 R5, R9, 0x1f, RZ ;  /* 0x0000001f09057819 */ /* 0x000fe400000006ff */
[----:B------:R-:W-:Y:S01]  /*50e0*/  PLOP3.LUT P0, PT, PT, PT, UP3, 0x80, 0x8 ;  /* 0x000000000008781c */ /* 0x000fe20003f0f038 */
[----:B------:R-:W-:Y:S01]  /*50f0*/  VIADD R3, R0, 0x390 ;  /* 0x0000039000037836 */ /* 0x000fe20000000000 */
[----:B-1----:R-:W1:Y:S02]  /*5100*/  SYNCS.PHASECHK.TRANS64.TRYWAIT P1, [R0+URZ+0x380], R5 ;  /* 0x00038005000075a7 */ /* 0x002e6400080211ff */
[----:B-1--4-:R-:W-:Y:S09]  /*5110*/  @!P1 BRA `(.L_x_104) ;  /* 0x0000004800089947 */ /* 0x012ff20003800000 */
.L_x_261:
[----:B------:R-:W-:Y:S01]  /*5120*/  LEA R4, R10, UR6, 0x4 ;  /* 0x000000060a047c11 */ /* 0x000fe2000f8e20ff */
[----:B------:R-:W-:Y:S01]  /*5130*/  @UP3 ULEA UR4, UR16, UR6, 0x3 ;  /* 0x0000000610043291 */ /* 0x000fe2000f8e18ff */
[----:B------:R-:W-:Y:S01]  /*5140*/  PLOP3.LUT P2, PT, PT, PT, PT, 0x80, 0x8 ;  /* 0x000000000008781c */ /* 0x000fe20003f4f070 */
[----:B------:R-:W-:Y:S01]  /*5150*/  ULEA UR9, UR17, UR6, 0x3 ;  /* 0x0000000611097291 */ /* 0x000fe2000f8e18ff */
[----:B------:R-:W-:Y:S02]  /*5160*/  PRMT R3, RZ, 0x654, R3 ;  /* 0x00000654ff037816 */ /* 0x000fe40000000003 */
[----:B-1----:R-:W1:Y:S01]  /*5170*/  LDS.128 R4, [R4+0x410] ;  /* 0x0004100004047984 */ /* 0x002e620000000c00 */
[----:B------:R-:W-:Y:S02]  /*5180*/  @P0 SHF.L.U32 R2, R8, 0x1f, RZ ;  /* 0x0000001f08020819 */ /* 0x000fe400000006ff */
[----:B------:R-:W-:Y:S01]  /*5190*/  SHF.L.U32 R0, R11, 0x1f, RZ ;  /* 0x0000001f0b007819 */ /* 0x000fe200000006ff */
[----:B------:R-:W-:Y:S01]  /*51a0*/  @!PT LDS RZ, [RZ] ;  /* 0x00000000fffff984 */ /* 0x000fe20000000800 */
[----:B------:R-:W-:Y:S01]  /*51b0*/  @!PT LDS RZ, [RZ] ;  /* 0x00000000fffff984 */ /* 0x000fe20000000800 */
[----:B------:R-:W-:Y:S01]  /*51c0*/  @!PT LDS RZ, [RZ] ;  /* 0x00000000fffff984 */ /* 0x000fe20000000800 */
[----:B------:R-:W-:Y:S01]  /*51d0*/  @!PT LDS RZ, [RZ] ;  /* 0x00000000fffff984 */ /* 0x000fe20000000800 */
[----:B------:R2:W-:Y:S06]  /*51e0*/  MEMBAR.ALL.CTA ;  /* 0x0000000000007992 */ /* 0x0005ec0000008000 */
[----:B--2---:R-:W2:Y:S02]  /*51f0*/  FENCE.VIEW.ASYNC.S ;  /* 0x00000000000073c6 */ /* 0x004ea40000000000 */
[----:B--2---:R2:W-:Y:S01]  /*5200*/  SYNCS.ARRIVE.TRANS64.RED.A1T0 RZ, [R3+URZ], RZ ;  /* 0x000000ff03ff79a7 */ /* 0x0045e200081004ff */
[----:B------:R2:W4:Y:S01]  /*5210*/  @P0 SYNCS.PHASECHK.TRANS64.TRYWAIT P2, [UR4], R2 ;  /* 0x00000002ff0005a7 */ /* 0x0005220008041104 */
[----:B-1----:R-:W-:Y:S01]  /*5220*/  LOP3.LUT P1, RZ, R6, 0x1, RZ, 0xc0, !PT ;  /* 0x0000000106ff7812 */ /* 0x002fe2000782c0ff */
[----:B------:R-:W1:Y:S02]  /*5230*/  SYNCS.PHASECHK.TRANS64.TRYWAIT P0, [UR9+0x3c0], R0 ;  /* 0x0003c000ff0075a7 */ /* 0x000e640008001109 */
[----:B-12-4-:R-:W-:Y:S10]  /*5240*/  @!P0 BRA `(.L_x_105) ;  /* 0x0000004400d08947 */ /* 0x016ff40003800000 */
.L_x_263:
[----:B------:R-:W-:Y:S01]  /*5250*/  IADD3 R10, PT, PT, R10, 0x1, RZ ;  /* 0x000000010a0a7810 */ /* 0x000fe20007ffe0ff */
[----:B------:R-:W-:Y:S06]  /*5260*/  BRA.U !UP3, `(.L_x_106) ;  /* 0x000000010ba47547 */ /* 0x000fec000b800000 */
[----:B------:R-:W-:Y:S02]  /*5270*/  ULEA.HI UR8, UR17, UR17, URZ, 0x1 ;  /* 0x0000001111087291 */ /* 0x000fe4000f8f08ff */
[----:B------:R-:W-:Y:S02]  /*5280*/  UPLOP3.LUT UP4, UPT, UPT, UPT, UPT, 0x40, 0x4 ;  /* 0x000000000004789c */ /* 0x000fe40003f8e870 */
[----:B------:R-:W-:Y:S02]  /*5290*/  USHF.L.U32 UR4, UR8, 0x5, URZ ;  /* 0x0000000508047899 */ /* 0x000fe400080006ff */
[----:B------:R-:W-:Y:S02]  /*52a0*/  ULOP3.LUT UR8, UR8, 0xffe, URZ, 0xc0, !UPT ;  /* 0x00000ffe08087892 */ /* 0x000fe4000f8ec0ff */
[----:B------:R-:W-:Y:S02]  /*52b0*/  ULOP3.LUT UR4, UR4, 0xffffffc0, URZ, 0xc0, !UPT ;  /* 0xffffffc004047892 */ /* 0x000fe4000f8ec0ff */
[----:B------:R-:W-:-:S02]  /*52c0*/  UIADD3 UR8, UPT, UPT, -UR8, UR17, URZ ;  /* 0x0000001108087290 */ /* 0x000fc4000fffe1ff */
[----:B------:R-:W-:Y:S01]  /*52d0*/  UIADD3 UR4, UPT, UPT, UR19, UR4, URZ ;  /* 0x0000000413047290 */ /* 0x000fe2000fffe0ff */
[----:B------:R-:W-:Y:S01]  /*52e0*/  UMOV UR15, UR10 ;  /* 0x0000000a000f7c82 */ /* 0x000fe20008000000 */
[----:B------:R-:W-:Y:S02]  /*52f0*/  UMOV UR14, UR5 ;  /* 0x00000005000e7c82 */ /* 0x000fe40008000000 */
[----:B------:R-:W-:Y:S01]  /*5300*/  ULEA UR8, UR8, UR4, 0x14 ;  /* 0x0000000408087291 */ /* 0x000fe2000f8ea0ff */
[----:B------:R-:W-:-:S11]  /*5310*/  UMOV UR13, UR16 ;  /* 0x00000010000d7c82 */ /* 0x000fd60008000000 */
.L_x_109:
[----:B------:R-:W-:Y:S02]  /*5320*/  UIADD3 UR15, UPT, UPT, UR15, 0x1, URZ ;  /* 0x000000010f0f7890 */ /* 0x000fe4000fffe0ff */
[----:B--2---:R-:W-:Y:S02]  /*5330*/  ULEA UR7, UR13, UR6, 0x3 ;  /* 0x000000060d077291 */ /* 0x004fe4000f8e18ff */
[----:B------:R-:W-:Y:S01]  /*5340*/  UISETP.NE.AND UP0, UPT, UR15, URZ, UPT ;  /* 0x000000ff0f00728c */ /* 0x000fe2000bf05270 */
[----:B----4-:R-:W-:Y:S10]  /*5350*/  @P2 BRA `(.L_x_107) ;  /* 0x00000000000c2947 */ /* 0x010ff40003800000 */
[----:B-1----:R-:W-:Y:S04]  /*5360*/  SHF.L.U32 R3, R8, 0x1f, RZ ;  /* 0x0000001f08037819 */ /* 0x002fe800000006ff */
[----:B------:R-:W1:Y:S02]  /*5370*/  SYNCS.PHASECHK.TRANS64.TRYWAIT P0, [UR7], R3 ;  /* 0x00000003ff0075a7 */ /* 0x000e640008001107 */
[----:B-1----:R-:W-:Y:S05]  /*5380*/  @!P0 BRA `(.L_x_108) ;  /* 0x0000004400988947 */ /* 0x002fea0003800000 */
.L_x_107:
[----:B------:R-:W-:Y:S01]  /*5390*/  UISETP.NE.AND UP1, UPT, UR14, 0x1, UPT ;  /* 0x000000010e00788c */ /* 0x000fe2000bf25270 */
[----:B------:R-:W-:Y:S01]  /*53a0*/  PLOP3.LUT P2, PT, PT, PT, PT, 0x80, 0x8 ;  /* 0x000000000008781c */ /* 0x000fe20003f4f070 */
[----:B------:R-:W-:Y:S02]  /*53b0*/  UIADD3 UR16, UPT, UPT, UR13, 0x1, URZ ;  /* 0x000000010d107890 */ /* 0x000fe4000fffe0ff */
[----:B------:R-:W-:Y:S02]  /*53c0*/  UIADD3 UR7, UPT, UPT, UR7, 0x1b0, URZ ;  /* 0x000001b007077890 */ /* 0x000fe4000fffe0ff */
[----:B------:R-:W-:Y:S01]  /*53d0*/  UISETP.NE.AND UP2, UPT, UR16, 0x36, UPT ;  /* 0x000000361000788c */ /* 0x000fe2000bf45270 */
[----:B------:R-:W-:Y:S01]  /*53e0*/  PLOP3.LUT P0, PT, PT, PT, UP1, 0x80, 0x8 ;  /* 0x000000000008781c */ /* 0x000fe20003f0f018 */
[----:B------:R-:W-:Y:S02]  /*53f0*/  UIADD3 UR14, UPT, UPT, UR14, -0x1, URZ ;  /* 0xffffffff0e0e7890 */ /* 0x000fe4000fffe0ff */
[----:B------:R-:W-:Y:S02]  /*5400*/  USEL UR12, URZ, 0x1, UP2 ;  /* 0x00000001ff0c7887 */ /* 0x000fe40009000000 */
[----:B------:R-:W-:Y:S01]  /*5410*/  USEL UR16, UR16, URZ, UP2 ;  /* 0x000000ff10107287 */ /* 0x000fe20009000000 */
[----:B------:R-:W-:Y:S01]  /*5420*/  UMOV UR23, 0x80004020 ;  /* 0x8000402000177882 */ /* 0x000fe20000000000 */
[----:B------:R-:W-:Y:S02]  /*5430*/  UMOV UR25, 0xc0004010 ;  /* 0xc000401000197882 */ /* 0x000fe40000000000 */
[----:B------:R-:W-:Y:S01]  /*5440*/  @UP1 ULEA UR4, UR16, UR6, 0x3 ;  /* 0x0000000610041291 */ /* 0x000fe2000f8e18ff */
[----:B------:R-:W-:Y:S04]  /*5450*/  LOP3.LUT R8, R8, UR12, RZ, 0x3c, !PT ;  /* 0x0000000c08087c12 */ /* 0x000fe8000f8e3cff */
[----:B-1----:R-:W-:Y:S04]  /*5460*/  @P0 SHF.L.U32 R0, R8, 0x1f, RZ ;  /* 0x0000001f08000819 */ /* 0x002fe800000006ff */
[----:B------:R2:W4:Y:S01]  /*5470*/  @P0 SYNCS.PHASECHK.TRANS64.TRYWAIT P2, [UR4], R0 ;  /* 0x00000000ff0005a7 */ /* 0x0005220008041104 */
[----:B------:R-:W-:Y:S03]  /*5480*/  USHF.L.U32 UR4, UR13, 0x7, URZ ;  /* 0x000000070d047899 */ /* 0x000fe600080006ff */
[----:B------:R-:W-:Y:S01]  /*5490*/  UMOV UR13, UR16 ;  /* 0x00000010000d7c82 */ /* 0x000fe20008000000 */
[----:B------:R-:W-:Y:S02]  /*54a0*/  UIADD3 UR22, UPT, UPT, UR18, UR4, URZ ;  /* 0x0000000412167290 */ /* 0x000fe4000fffe0ff */
[----:B------:R-:W-:Y:S09]  /*54b0*/  UIADD3 UR24, UPT, UPT, UR4, UR11, URZ ;  /* 0x0000000b04187290 */ /* 0x000ff2000fffe0ff */
[----:B------:R2:W-:Y:S01]  /*54c0*/  UTCQMMA gdesc[UR24], gdesc[UR22], tmem[UR8], tmem[UR20], idesc[UR21], UP4 ;  /* 0x00ff1416180075ea */ /* 0x0005e2000a000308 */
[----:B------:R-:W-:Y:S01]  /*54d0*/  UPLOP3.LUT UP4, UPT, UPT, UPT, UPT, 0x80, 0x8 ;  /* 0x000000000008789c */ /* 0x000fe20003f8f070 */
[----:B------:R2:W-:Y:S01]  /*54e0*/  UTCBAR [UR7], URZ ;  /* 0x000000ff070073e9 */ /* 0x0005e200080000ff */
[----:B------:R-:W-:Y:S09]  /*54f0*/  BRA.U UP0, `(.L_x_109) ;  /* 0xfffffffd00887547 */ /* 0x000ff2000b83ffff */
.L_x_106:
[----:B------:R-:W-:Y:S01]  /*5500*/  UIADD3 UR17, UPT, UPT, UR17, 0x1, URZ ;  /* 0x0000000111117890 */ /* 0x000fe2000fffe0ff */
[C---:B------:R-:W-:Y:S01]  /*5510*/  ISETP.NE.AND P0, PT, R10.reuse, 0x2, PT ;  /* 0x000000020a00780c */ /* 0x040fe20003f05270 */
[----:B------:R-:W-:Y:S02]  /*5520*/  UIADD3 UR9, UPT, UPT, UR9, 0x3a0, URZ ;  /* 0x000003a009097890 */ /* 0x000fe4000fffe0ff */
[----:B------:R-:W-:Y:S01]  /*5530*/  UISETP.NE.AND UP0, UPT, UR17, 0x4, UPT ;  /* 0x000000041100788c */ /* 0x000fe2000bf05270 */
[----:B-12---:R-:W-:Y:S02]  /*5540*/  SEL R0, RZ, 0x1, P0 ;  /* 0x00000001ff007807 */ /* 0x006fe40000000000 */
[----:B------:R-:W-:Y:S01]  /*5550*/  SEL R10, R10, RZ, P0 ;  /* 0x000000ff0a0a7207 */ /* 0x000fe20000000000 */
[----:B------:R-:W-:Y:S01]  /*5560*/  USEL UR4, URZ, 0x1, UP0 ;  /* 0x00000001ff047887 */ /* 0x000fe20008000000 */
[----:B------:R-:W-:Y:S01]  /*5570*/  LOP3.LUT R9, R9, R0, RZ, 0x3c, !PT ;  /* 0x0000000009097212 */ /* 0x000fe200078e3cff */
[----:B------:R-:W-:Y:S01]  /*5580*/  USEL UR17, UR17, URZ, UP0 ;  /* 0x000000ff11117287 */ /* 0x000fe20008000000 */
[----:B------:R1:W-:Y:S03]  /*5590*/  UTCBAR [UR9], URZ ;  /* 0x000000ff090073e9 */ /* 0x0003e600080000ff */
[----:B------:R-:W-:Y:S01]  /*55a0*/  LOP3.LUT R11, R11, UR4, RZ, 0x3c, !PT ;  /* 0x000000040b0b7c12 */ /* 0x000fe2000f8e3cff */
[----:B------:R-:W-:Y:S07]  /*55b0*/  @P1 BRA `(.L_x_110) ;  /* 0xfffffff800c01947 */ /* 0x000fee000383ffff */
[----:B------:R-:W2:Y:S01]  /*55c0*/  S2UR UR4, SR_CgaCtaId ;  /* 0x00000000000479c3 */ /* 0x000ea20000008800 */
[----:B------:R-:W-:Y:S01]  /*55d0*/  ELECT P0, URZ, PT ;  /* 0x0000000000ff782f */ /* 0x000fe20003800000 */
[----:B------:R-:W-:Y:S01]  /*55e0*/  IMAD.MOV.U32 R0, RZ, RZ, 0x1 ;  /* 0x00000001ff007424 */ /* 0x000fe200078e00ff */
[----:B------:R-:W-:Y:S01]  /*55f0*/  UIADD3 UR6, UPT, UPT, UR6, 0x3c0, URZ ;  /* 0x000003c006067890 */ /* 0x000fe2000fffe0ff */
[----:B------:R-:W-:Y:S01]  /*5600*/  SHF.L.U32 R3, R11, 0x1f, RZ ;  /* 0x0000001f0b037819 */ /* 0x000fe200000006ff */
[----:B------:R-:W-:-:S03]  /*5610*/  UMOV UR5, 0x40 ;  /* 0x0000004000057882 */ /* 0x000fc60000000000 */
[----:B------:R-:W-:Y:S01]  /*5620*/  UVIRTCOUNT.DEALLOC.SMPOOL 0x80 ;  /* 0x000000800000784c */ /* 0x000fe20000000000 */
[----:B--2---:R-:W-:Y:S02]  /*5630*/  ULEA UR4, UR4, UR5, 0x18 ;  /* 0x0000000504047291 */ /* 0x004fe4000f8ec0ff */
[----:B------:R-:W-:-:S07]  /*5640*/  ULEA UR5, UR17, UR6, 0x3 ;  /* 0x0000000611057291 */ /* 0x000fce000f8e18ff */
[----:B------:R2:W-:Y:S02]  /*5650*/  @P0 STS.U8 [UR4+0x1c], R0 ;  /* 0x00001c00ff000988 */ /* 0x0005e40008000004 */
[----:B------:R-:W3:Y:S02]  /*5660*/  SYNCS.PHASECHK.TRANS64.TRYWAIT P0, [UR5], R3 ;  /* 0x00000003ff0075a7 */ /* 0x000ee40008001105 */
[----:B--23--:R-:W-:Y:S05]  /*5670*/  @!P0 BRA `(.L_x_111) ;  /* 0x0000004000f48947 */ /* 0x00cfea0003800000 */
.L_x_266:
[----:B------:R-:W-:-:S04]  /*5680*/  UIADD3 UR7, UPT, UPT, UR17, 0x1, URZ ;  /* 0x0000000111077890 */ /* 0x000fc8000fffe0ff */
[----:B------:R-:W-:-:S04]  /*5690*/  UISETP.NE.AND UP0, UPT, UR7, 0x4, UPT ;  /* 0x000000040700788c */ /* 0x000fc8000bf05270 */
[----:B------:R-:W-:Y:S02]  /*56a0*/  USEL UR8, URZ, 0x1, UP0 ;  /* 0x00000001ff087887 */ /* 0x000fe40008000000 */
[----:B------:R-:W-:-:S04]  /*56b0*/  USEL UR7, UR7, URZ, UP0 ;  /* 0x000000ff07077287 */ /* 0x000fc80008000000 */
[----:B------:R-:W-:Y:S01]  /*56c0*/  ULEA UR5, UR7, UR6, 0x3 ;  /* 0x0000000607057291 */ /* 0x000fe2000f8e18ff */
[----:B------:R-:W-:-:S04]  /*56d0*/  LOP3.LUT R2, R11, UR8, RZ, 0x3c, !PT ;  /* 0x000000080b027c12 */ /* 0x000fc8000f8e3cff */
[----:B--2---:R-:W-:-:S04]  /*56e0*/  SHF.L.U32 R3, R2, 0x1f, RZ ;  /* 0x0000001f02037819 */ /* 0x004fc800000006ff */
[----:B------:R-:W2:Y:S02]  /*56f0*/  SYNCS.PHASECHK.TRANS64.TRYWAIT P0, [UR5], R3 ;  /* 0x00000003ff0075a7 */ /* 0x000ea40008001105 */
[----:B--2---:R-:W-:Y:S05]  /*5700*/  @!P0 BRA `(.L_x_112) ;  /* 0x0000004000e88947 */ /* 0x004fea0003800000 */
.L_x_268:
        /* <DEDUP_REMOVED lines=9> */
.L_x_270:
[----:B------:R-:W-:-:S04]  /*57a0*/  UIADD3 UR7, UPT, UPT, UR7, 0x1, URZ ;  /* 0x0000000107077890 */ /* 0x000fc8000fffe0ff */
[----:B------:R-:W-:-:S04]  /*57b0*/  UISETP.NE.AND UP0, UPT, UR7, 0x4, UPT ;  /* 0x000000040700788c */ /* 0x000fc8000bf05270 */
[----:B------:R-:W-:Y:S02]  /*57c0*/  USEL UR5, URZ, 0x1, UP0 ;  /* 0x00000001ff057887 */ /* 0x000fe40008000000 */
[----:B------:R-:W-:-:S04]  /*57d0*/  USEL UR7, UR7, URZ, UP0 ;  /* 0x000000ff07077287 */ /* 0x000fc80008000000 */
[----:B------:R-:W-:Y:S01]  /*57e0*/  ULEA UR7, UR7, UR6, 0x3 ;  /* 0x0000000607077291 */ /* 0x000fe2000f8e18ff */
[----:B--2---:R-:W-:-:S04]  /*57f0*/  LOP3.LUT R3, R2, UR5, RZ, 0x3c, !PT ;  /* 0x0000000502037c12 */ /* 0x004fc8000f8e3cff */
[----:B------:R-:W-:-:S04]  /*5800*/  SHF.L.U32 R3, R3, 0x1f, RZ ;  /* 0x0000001f03037819 */ /* 0x000fc800000006ff */
[----:B------:R-:W2:Y:S02]  /*5810*/  SYNCS.PHASECHK.TRANS64.TRYWAIT P0, [UR7], R3 ;  /* 0x00000003ff0075a7 */ /* 0x000ea40008001107 */
[----:B--2---:R-:W-:Y:S05]  /*5820*/  @!P0 BRA `(.L_x_114) ;  /* 0x0000004000d08947 */ /* 0x004fea0003800000 */
.L_x_272:
[----:B------:R-:W-:Y:S01]  /*5830*/  NOP ;  /* 0x0000000000007918 */ /* 0x000fe20000000000 */
[----:B--2---:R-:W2:Y:S01]  /*5840*/  LDS R0, [UR4+0x14] ;  /* 0x00001404ff007984 */ /* 0x004ea20008000800 */
[----:B------:R-:W-:Y:S01]  /*5850*/  ULOP3.LUT UR6, UR19, 0xffff, URZ, 0xc0, !UPT ;  /* 0x0000ffff13067892 */ /* 0x000fe2000f8ec0ff */
[----:B------:R-:W-:Y:S01]  /*5860*/  UMOV UR8, 0xffff ;  /* 0x0000ffff00087882 */ /* 0x000fe20000000000 */
[----:B------:R-:W-:Y:S02]  /*5870*/  UMOV UR5, 0x1 ;  /* 0x0000000100057882 */ /* 0x000fe40000000000 */
[----:B------:R-:W-:-:S04]  /*5880*/  USHF.R.U32.HI UR6, URZ, 0x5, UR6 ;  /* 0x00000005ff067899 */ /* 0x000fc80008011606 */
[----:B------:R-:W-:Y:S02]  /*5890*/  USHF.L.U32 UR8, UR8, UR6, URZ ;  /* 0x0000000608087299 */ /* 0x000fe400080006ff */
[----:B------:R-:W-:-:S04]  /*58a0*/  USHF.L.U32 UR5, UR5, UR6, URZ ;  /* 0x0000000605057299 */ /* 0x000fc800080006ff */
[----:B--2---:R-:W-:-:S04]  /*58b0*/  LOP3.LUT R0, R0, UR8, RZ, 0xc0, !PT ;  /* 0x0000000800007c12 */ /* 0x004fc8000f8ec0ff */
[----:B------:R-:W-:-:S13]  /*58c0*/  ISETP.NE.AND P0, PT, R0, UR8, PT ;  /* 0x0000000800007c0c */ /* 0x000fda000bf05270 */
[----:B------:R-:W-:Y:S05]  /*58d0*/  @P0 BRA `(.L_x_115) ;  /* 0x0000000000580947 */ /* 0x000fea0003800000 */
[----:B------:R-:W2:Y:S02]  /*58e0*/  LDS R0, [UR4+0x18] ;  /* 0x00001804ff007984 */ /* 0x000ea40008000800 */
[----:B--2---:R-:W-:-:S04]  /*58f0*/  LOP3.LUT R0, R0, UR5, RZ, 0xc0, !PT ;  /* 0x0000000500007c12 */ /* 0x004fc8000f8ec0ff */
[----:B------:R-:W-:-:S13]  /*5900*/  ISETP.NE.AND P0, PT, R0, UR5, PT ;  /* 0x0000000500007c0c */ /* 0x000fda000bf05270 */
[----:B------:R-:W-:Y:S05]  /*5910*/  @P0 BRA `(.L_x_116) ;  /* 0x00000000003c0947 */ /* 0x000fea0003800000 */
[----:B------:R-:W2:Y:S01]  /*5920*/  S2R R2, SR_LANEID ;  /* 0x0000000000027919 */ /* 0x000ea20000000000 */
[----:B------:R-:W-:Y:S01]  /*5930*/  ULOP3.LUT UR8, URZ, UR8, URZ, 0x33, !UPT ;  /* 0x00000008ff087292 */ /* 0x000fe2000f8e33ff */
[----:B------:R-:W-:Y:S01]  /*5940*/  LOP3.LUT R4, RZ, UR5, RZ, 0x33, !PT ;  /* 0x00000005ff047c12 */ /* 0x000fe2000f8e33ff */
[----:B------:R-:W-:Y:S02]  /*5950*/  VOTEU.ANY UR7, UPT, PT ;  /* 0x0000000000077886 */ /* 0x000fe400038e0100 */
[----:B------:R-:W-:Y:S01]  /*5960*/  UFLO.U32 UR7, UR7 ;  /* 0x00000007000772bd */ /* 0x000fe200080e0000 */
[----:B------:R-:W3:Y:S01]  /*5970*/  REDUX UR5, R4 ;  /* 0x00000000040573c4 */ /* 0x000ee20000000000 */
[----:B------:R-:W-:-:S06]  /*5980*/  IMAD.U32 R0, RZ, RZ, UR8 ;  /* 0x00000008ff007e24 */ /* 0x000fcc000f8e00ff */
[----:B------:R1:W-:Y:S01]  /*5990*/  UTCATOMSWS.AND URZ, UR8 ;  /* 0x0000000800ff79e3 */ /* 0x0003e20008000000 */
[----:B------:R-:W4:Y:S01]  /*59a0*/  REDUX UR6, R0 ;  /* 0x00000000000673c4 */ /* 0x000f220000000000 */
[----:B--2---:R-:W-:Y:S01]  /*59b0*/  ISETP.EQ.U32.AND P0, PT, R2, UR7, PT ;  /* 0x0000000702007c0c */ /* 0x004fe2000bf02070 */
[----:B---3--:R-:W-:Y:S01]  /*59c0*/  IMAD.U32 R2, RZ, RZ, UR5 ;  /* 0x00000005ff027e24 */ /* 0x008fe2000f8e00ff */
[----:B----4-:R-:W-:-:S11]  /*59d0*/  MOV R3, UR6 ;  /* 0x0000000600037c02 */ /* 0x010fd60008000f00 */
[----:B------:R1:W-:Y:S04]  /*59e0*/  @P0 ATOMS.AND RZ, [UR4+0x14], R3 ;  /* 0x00001403ffff098c */ /* 0x0003e8000a800004 */
[----:B------:R1:W-:Y:S01]  /*59f0*/  @P0 ATOMS.AND RZ, [UR4+0x18], R2 ;  /* 0x00001802ffff098c */ /* 0x0003e2000a800004 */
[----:B------:R-:W-:Y:S05]  /*5a00*/  BRA `(.L_x_117) ;  /* 0x0000000000147947 */ /* 0x000fea0003800000 */
.L_x_116:
[----:B------:R-:W-:Y:S02]  /*5a10*/  MOV R2, 0x5a30 ;  /* 0x00005a3000027802 */ /* 0x000fe40000000f00 */
[----:B-1--45:R-:W-:Y:S05]  /*5a20*/  CALL.REL.NOINC `($__internal_0_$__cuda_sm10x_tcgen05_guardrail_trap_col_being_dealloced_not_returned_by_alloc) ;  /* 0x0000004000ec7944 */ /* 0x032fea0003c00000 */
[----:B------:R-:W-:Y:S05]  /*5a30*/  BRA `(.L_x_117) ;  /* 0x0000000000087947 */ /* 0x000fea0003800000 */
.L_x_115:
[----:B------:R-:W-:Y:S02]  /*5a40*/  MOV R2, 0x5a60 ;  /* 0x00005a6000027802 */ /* 0x000fe40000000f00 */
[----:B-1--45:R-:W-:Y:S05]  /*5a50*/  CALL.REL.NOINC `($__internal_2_$__cuda_sm10x_tcgen05_guardrail_trap_unallocated_columns_being_dealloced) ;  /* 0x0000004000f87944 */ /* 0x032fea0003c00000 */
.L_x_117:
[----:B------:R-:W-:Y:S01]  /*5a60*/  NOP ;  /* 0x0000000000007918 */ /* 0x000fe20000000000 */
[----:B-1----:R-:W-:Y:S05]  /*5a70*/  EXIT ;  /* 0x000000000000794d */ /* 0x002fea0003800000 */
.L_x_99:
[----:B------:R-:W-:-:S09]  /*5a80*/  UISETP.NE.OR UP2, UPT, UR8, 0x3, !UP2 ;  /* 0x000000030800788c */ /* 0x000fd2000d745670 */
[----:B------:R-:W-:Y:S05]  /*5a90*/  BRA.U UP2, `(.L_x_118) ;  /* 0x0000000902c87547 */ /* 0x000fea000b800000 */
[----:B------:R-:W1:Y:S01]  /*5aa0*/  LDCU.64 UR6, c[0x0][0x888] ;  /* 0x00011100ff0677ac */ /* 0x000e620008000a00 */
[----:B------:R-:W2:Y:S01]  /*5ab0*/  LDC R0, c[0x0][0xb30] ;  /* 0x0002cc00ff007b82 */ /* 0x000ea20000000800 */
[----:B------:R-:W-:Y:S01]  /*5ac0*/  IMAD.MOV.U32 R30, RZ, RZ, 0x1 ;  /* 0x00000001ff1e7424 */ /* 0x000fe200078e00ff */
[----:B------:R-:W-:Y:S01]  /*5ad0*/  CS2R R28, SRZ ;  /* 0x00000000001c7805 */ /* 0x000fe2000001ff00 */
[----:B------:R-:W4:Y:S01]  /*5ae0*/  LDCU.64 UR4, c[0x0][0x890] ;  /* 0x00011200ff0477ac */ /* 0x000f220008000a00 */
[----:B------:R-:W-:Y:S01]  /*5af0*/  IMAD.MOV.U32 R25, RZ, RZ, 0x1000 ;  /* 0x00001000ff197424 */ /* 0x000fe200078e00ff */
[----:B------:R-:W-:-:S03]  /*5b00*/  UMOV UR8, 0x400 ;  /* 0x0000040000087882 */ /* 0x000fc60000000000 */
[----:B------:R-:W3:Y:S01]  /*5b10*/  LDC R19, c[0x0][0x370] ;  /* 0x0000dc00ff137b82 */ /* 0x000ee20000000800 */
[----:B------:R-:W-:-:S07]  /*5b20*/  UPLOP3.LUT UP1, UPT, UPT, UPT, UPT, 0x40, 0x4 ;  /* 0x000000000004789c */ /* 0x000fce0003f2e870 */
[----:B------:R-:W3:Y:S01]  /*5b30*/  LDC R2, c[0x0][0xb0c] ;  /* 0x0002c300ff027b82 */ /* 0x000ee20000000800 */
[----:B-1----:R-:W-:Y:S02]  /*5b40*/  UISETP.NE.U32.AND UP2, UPT, UR6, URZ, UPT ;  /* 0x000000ff0600728c */ /* 0x002fe4000bf45070 */
[----:B------:R-:W-:Y:S02]  /*5b50*/  ULEA UR6, UR37, UR8, 0x18 ;  /* 0x0000000825067291 */ /* 0x000fe4000f8ec0ff */
[----:B------:R-:W-:Y:S02]  /*5b60*/  UISETP.NE.AND.EX UP2, UPT, UR7, URZ, UPT, UP2 ;  /* 0x000000ff0700728c */ /* 0x000fe4000bf45320 */
[----:B------:R-:W-:Y:S01]  /*5b70*/  UIADD3 UR7, UPT, UPT, UR6, 0x360, URZ ;  /* 0x0000036006077890 */ /* 0x000fe2000fffe0ff */
[----:B------:R-:W1:Y:S01]  /*5b80*/  LDC R18, c[0x0][0xb20] ;  /* 0x0002c800ff127b82 */ /* 0x000e620000000800 */
[----:B----4-:R-:W-:Y:S01]  /*5b90*/  UISETP.NE.U32.AND UP3, UPT, UR4, URZ, UPT ;  /* 0x000000ff0400728c */ /* 0x010fe2000bf65070 */
[----:B--2---:R-:W-:Y:S01]  /*5ba0*/  ISETP.NE.AND P1, PT, R0, 0x1, PT ;  /* 0x000000010000780c */ /* 0x004fe20003f25270 */
[----:B------:R-:W-:-:S02]  /*5bb0*/  UPRMT UR37, UR37, 0x654, UR7 ;  /* 0x0000065425257896 */ /* 0x000fc40008000007 */
[----:B------:R-:W-:-:S03]  /*5bc0*/  UISETP.NE.AND.EX UP3, UPT, UR5, URZ, UPT, UP3 ;  /* 0x000000ff0500728c */ /* 0x000fc6000bf65330 */
[----:B------:R-:W2:Y:S08]  /*5bd0*/  LDC.64 R32, c[0x0][0x348] ;  /* 0x0000d200ff207b82 */ /* 0x000eb00000000a00 */
[----:B------:R-:W4:Y:S08]  /*5be0*/  LDC.64 R16, c[0x0][0xb10] ;  /* 0x0002c400ff107b82 */ /* 0x000f300000000a00 */
[----:B------:R-:W1:Y:S08]  /*5bf0*/  LDC.64 R6, c[0x0][0xb18] ;  /* 0x0002c600ff067b82 */ /* 0x000e700000000a00 */
[----:B------:R-:W1:Y:S08]  /*5c00*/  LDC.64 R4, c[0x0][0xb28] ;  /* 0x0002ca00ff047b82 */ /* 0x000e700000000a00 */
[----:B---3--:R-:W1:Y:S02]  /*5c10*/  LDC R24, c[0x0][0x374] ;  /* 0x0000dd00ff187b82 */ /* 0x008e640000000800 */
.L_x_126:
[C---:B------:R-:W-:Y:S02]  /*5c20*/  LEA R0, R29.reuse, UR6, 0x3 ;  /* 0x000000061d007c11 */ /* 0x040fe4000f8e18ff */
[----:B------:R-:W-:Y:S02]  /*5c30*/  SHF.L.U32 R3, R28, 0x1f, RZ ;  /* 0x0000001f1c037819 */ /* 0x000fe400000006ff */
[----:B------:R-:W-:Y:S02]  /*5c40*/  LEA R20, R29, UR6, 0x4 ;  /* 0x000000061d147c11 */ /* 0x000fe4000f8e20ff */
[----:B---3--:R-:W3:Y:S02]  /*5c50*/  SYNCS.PHASECHK.TRANS64.TRYWAIT P0, [R0+URZ+0x380], R3 ;  /* 0x00038003000075a7 */ /* 0x008ee400080011ff */
[----:B---3--:R-:W-:Y:S05]  /*5c60*/  @!P0 BRA `(.L_x_119) ;  /* 0x0000003c00d88947 */ /* 0x008fea0003800000 */
.L_x_273:
[----:B------:R-:W-:Y:S01]  /*5c70*/  ISETP.GE.AND P0, PT, R40, 0x1, PT ;  /* 0x000000012800780c */ /* 0x000fe20003f06270 */
[----:B------:R-:W1:Y:S01]  /*5c80*/  LDS.128 R20, [R20+0x410] ;  /* 0x0004100014147984 */ /* 0x000e620000000c00 */
[----:B------:R-:W-:Y:S01]  /*5c90*/  ISETP.NE.U32.AND P4, PT, RZ, UR4, PT ;  /* 0x00000004ff007c0c */ /* 0x000fe2000bf85070 */
[----:B---3--:R-:W-:Y:S01]  /*5ca0*/  VIADD R0, R0, 0x390 ;  /* 0x0000039000007836 */ /* 0x008fe20000000000 */
[----:B------:R-:W-:Y:S02]  /*5cb0*/  SHF.L.U32 R26, R30, 0x1f, RZ ;  /* 0x0000001f1e1a7819 */ /* 0x000fe400000006ff */
[----:B------:R-:W-:Y:S02]  /*5cc0*/  ISETP.NE.AND.EX P4, PT, RZ, UR5, PT, P4 ;  /* 0x00000005ff007c0c */ /* 0x000fe4000bf85340 */
[----:B------:R-:W-:Y:S01]  /*5cd0*/  PRMT R0, RZ, 0x654, R0 ;  /* 0x00000654ff007816 */ /* 0x000fe20000000000 */
[----:B------:R-:W-:Y:S01]  /*5ce0*/  @!PT LDS RZ, [RZ] ;  /* 0x00000000fffff984 */ /* 0x000fe20000000800 */
[----:B------:R-:W-:Y:S01]  /*5cf0*/  @!PT LDS RZ, [RZ] ;  /* 0x00000000fffff984 */ /* 0x000fe20000000800 */
[----:B------:R-:W-:Y:S01]  /*5d00*/  @!PT LDS RZ, [RZ] ;  /* 0x00000000fffff984 */ /* 0x000fe20000000800 */
[----:B------:R-:W-:Y:S01]  /*5d10*/  @!PT LDS RZ, [RZ] ;  /* 0x00000000fffff984 */ /* 0x000fe20000000800 */
[----:B------:R3:W-:Y:S06]  /*5d20*/  MEMBAR.ALL.CTA ;  /* 0x0000000000007992 */ /* 0x0007ec0000008000 */
[----:B---3--:R-:W3:Y:S02]  /*5d30*/  FENCE.VIEW.ASYNC.S ;  /* 0x00000000000073c6 */ /* 0x008ee40000000000 */
[----:B---3--:R3:W-:Y:S01]  /*5d40*/  SYNCS.ARRIVE.TRANS64.RED.A1T0 RZ, [R0+URZ], RZ ;  /* 0x000000ff00ff79a7 */ /* 0x0087e200081004ff */
[----:B-1----:R-:W-:Y:S11]  /*5d50*/  LOP3.LUT P3, RZ, R22, 0x1, RZ, 0xc0, !PT ;  /* 0x0000000116ff7812 */ /* 0x002ff6000786c0ff */
[----:B------:R-:W-:Y:S02]  /*5d60*/  @!UPT UIADD3 URZ, UPT, UPT, URZ, URZ, URZ ;  /* 0x000000fffffff290 */ /* 0x000fe4000fffe0ff */
[----:B------:R-:W-:Y:S02]  /*5d70*/  @P3 MOV R13, R20 ;  /* 0x00000014000d3202 */ /* 0x000fe40000000f00 */
[----:B------:R-:W-:Y:S01]  /*5d80*/  @P3 LOP3.LUT R8, R21, 0xffff, RZ, 0xc0, !PT ;  /* 0x0000ffff15083812 */ /* 0x000fe200078ec0ff */
[----:B---3--:R-:W-:Y:S06]  /*5d90*/  @!P0 BRA `(.L_x_120) ;  /* 0x0000000000a48947 */ /* 0x008fec0003800000 */
[----:B------:R-:W-:Y:S01]  /*5da0*/  IMAD.HI.U32 R31, R24, R7, RZ ;  /* 0x00000007181f7227 */ /* 0x000fe200078e00ff */
[----:B------:R-:W-:Y:S02]  /*5db0*/  ISETP.NE.AND P0, PT, R6, 0x1, PT ;  /* 0x000000010600780c */ /* 0x000fe40003f05270 */
[----:B------:R-:W-:Y:S01]  /*5dc0*/  ISETP.NE.AND P2, PT, R40, 0x1, PT ;  /* 0x000000012800780c */ /* 0x000fe20003f45270 */
[----:B----4-:R-:W-:Y:S01]  /*5dd0*/  IMAD.HI.U32 R34, R19, R16, RZ ;  /* 0x0000001013227227 */ /* 0x010fe200078e00ff */
[----:B------:R-:W-:Y:S02]  /*5de0*/  SHF.R.U32.HI R31, RZ, R18, R31 ;  /* 0x00000012ff1f7219 */ /* 0x000fe4000001161f */
[----:B------:R-:W-:Y:S01]  /*5df0*/  ISETP.NE.AND P5, PT, R2, 0x1, PT ;  /* 0x000000010200780c */ /* 0x000fe20003fa5270 */
[----:B------:R-:W-:Y:S01]  /*5e00*/  IMAD.HI.U32 R36, R13, R16, RZ ;  /* 0x000000100d247227 */ /* 0x000fe200078e00ff */
[----:B------:R-:W-:Y:S02]  /*5e10*/  SHF.R.U32.HI R34, RZ, R17, R34 ;  /* 0x00000011ff227219 */ /* 0x000fe40000011622 */
[----:B------:R-:W-:Y:S01]  /*5e20*/  SEL R3, R24, R31, !P0 ;  /* 0x0000001f18037207 */ /* 0x000fe20004000000 */
[C---:B------:R-:W-:Y:S01]  /*5e30*/  IMAD.HI.U32 R31, R8.reuse, R7, RZ ;  /* 0x00000007081f7227 */ /* 0x040fe200078e00ff */
[----:B------:R-:W-:Y:S02]  /*5e40*/  SEL R11, R19, R34, !P5 ;  /* 0x00000022130b7207 */ /* 0x000fe40006800000 */
[----:B------:R-:W-:Y:S01]  /*5e50*/  SHF.R.U32.HI R36, RZ, R17, R36 ;  /* 0x00000011ff247219 */ /* 0x000fe20000011624 */
[----:B------:R-:W-:Y:S01]  /*5e60*/  IMAD.HI.U32 R38, R3, R4, RZ ;  /* 0x0000000403267227 */ /* 0x000fe200078e00ff */
[----:B------:R-:W-:Y:S03]  /*5e70*/  SHF.R.U32.HI R31, RZ, R18, R31 ;  /* 0x00000012ff1f7219 */ /* 0x000fe6000001161f */
[----:B------:R-:W-:Y:S01]  /*5e80*/  IMAD.HI.U32 R34, R11, R4, RZ ;  /* 0x000000040b227227 */ /* 0x000fe200078e00ff */
[----:B------:R-:W-:Y:S02]  /*5e90*/  @P2 SHF.R.U32.HI R3, RZ, R5, R38 ;  /* 0x00000005ff032219 */ /* 0x000fe40000011626 */
[----:B------:R-:W-:Y:S02]  /*5ea0*/  SEL R9, R8, R31, !P0 ;  /* 0x0000001f08097207 */ /* 0x000fe40004000000 */
[----:B------:R-:W-:Y:S01]  /*5eb0*/  @P2 SHF.R.U32.HI R11, RZ, R5, R34 ;  /* 0x00000005ff0b2219 */ /* 0x000fe20000011622 */
[C---:B------:R-:W-:Y:S01]  /*5ec0*/  IMAD R10, R40.reuse, R3, RZ ;  /* 0x00000003280a7224 */ /* 0x040fe200078e02ff */
[----:B------:R-:W-:Y:S01]  /*5ed0*/  SEL R3, R13, R36, !P5 ;  /* 0x000000240d037207 */ /* 0x000fe20006800000 */
[C---:B------:R-:W-:Y:S03]  /*5ee0*/  IMAD.HI.U32 R14, R9.reuse, R4, RZ ;  /* 0x00000004090e7227 */ /* 0x040fe600078e00ff */
[----:B------:R-:W-:Y:S01]  /*5ef0*/  ISETP.GE.AND P0, PT, R9, R10, PT ;  /* 0x0000000a0900720c */ /* 0x000fe20003f06270 */
[C---:B------:R-:W-:Y:S01]  /*5f00*/  IMAD R12, R40.reuse, R11, RZ ;  /* 0x0000000b280c7224 */ /* 0x040fe200078e02ff */
[-C--:B------:R-:W-:Y:S04]  /*5f10*/  SHF.R.U32.HI R14, RZ, R5.reuse, R14 ;  /* 0x00000005ff0e7219 */ /* 0x080fe8000001160e */
[----:B------:R-:W-:Y:S02]  /*5f20*/  ISETP.GE.OR P0, PT, R3, R12, P0 ;  /* 0x0000000c0300720c */ /* 0x000fe40000706670 */
[----:B------:R-:W-:Y:S05]  /*5f30*/  SEL R15, R9, R14, !P2 ;  /* 0x0000000e090f7207 */ /* 0x000fea0005000000 */
[----:B------:R-:W-:Y:S04]  /*5f40*/  IMAD.MOV R14, RZ, RZ, -R15 ;  /* 0x000000ffff0e7224 */ /* 0x000fe800078e0a0f */
[----:B------:R-:W-:Y:S02]  /*5f50*/  IMAD R14, R40, R14, R9 ;  /* 0x0000000e280e7224 */ /* 0x000fe400078e0209 */
[C---:B------:R-:W-:Y:S05]  /*5f60*/  @!P0 IMAD.HI.U32 R10, R3.reuse, R4, RZ ;  /* 0x00000004030a8227 */ /* 0x040fea00078e00ff */
[----:B------:R-:W-:Y:S04]  /*5f70*/  @!P0 SHF.R.U32.HI R10, RZ, R5, R10 ;  /* 0x00000005ff0a8219 */ /* 0x000fe8000001160a */
[----:B------:R-:W-:Y:S01]  /*5f80*/  @!P0 SEL R0, R3, R10, !P2 ;  /* 0x0000000a03008207 */ /* 0x000fe20005000000 */
[----:B------:R-:W-:Y:S03]  /*5f90*/  IMAD.MOV R10, RZ, RZ, -R3 ;  /* 0x000000ffff0a7224 */ /* 0x000fe600078e0a03 */
[----:B------:R-:W-:Y:S01]  /*5fa0*/  @!P0 IADD3 R15, PT, PT, R15, -R0, RZ ;  /* 0x800000000f0f8210 */ /* 0x000fe20007ffe0ff */
[----:B------:R-:W-:Y:S01]  /*5fb0*/  @!P0 IMAD R0, R11, R14, R0 ;  /* 0x0000000e0b008224 */ /* 0x000fe200078e0200 */
[----:B------:R-:W-:Y:S01]  /*5fc0*/  IADD3 R11, PT, PT, -R9, RZ, RZ ;  /* 0x000000ff090b7210 */ /* 0x000fe20007ffe1ff */
[----:B------:R-:W-:Y:S02]  /*5fd0*/  IMAD R13, R2, R10, R13 ;  /* 0x0000000a020d7224 */ /* 0x000fe400078e020d */
[----:B------:R-:W-:Y:S02]  /*5fe0*/  @!P0 IMAD R9, R15, R40, R3 ;  /* 0x000000280f098224 */ /* 0x000fe400078e0203 */
[----:B------:R-:W-:Y:S02]  /*5ff0*/  @!P0 IMAD.MOV.U32 R3, RZ, RZ, R0 ;  /* 0x000000ffff038224 */ /* 0x000fe400078e0000 */
[----:B------:R-:W-:Y:S02]  /*6000*/  IMAD R8, R6, R11, R8 ;  /* 0x0000000b06087224 */ /* 0x000fe400078e0208 */
[----:B------:R-:W-:Y:S02]  /*6010*/  IMAD R13, R3, R2, R13 ;  /* 0x00000002030d7224 */ /* 0x000fe400078e020d */
[----:B------:R-:W-:Y:S02]  /*6020*/  IMAD R8, R9, R6, R8 ;  /* 0x0000000609087224 */ /* 0x000fe400078e0208 */
.L_x_120:
[----:B------:R-:W-:Y:S05]  /*6030*/  BRA.U UP1, `(.L_x_121) ;  /* 0x0000000101107547 */ /* 0x000fea000b800000 */
[----:B------:R-:W-:Y:S04]  /*6040*/  MOV R0, UR13 ;  /* 0x0000000d00007c02 */ /* 0x000fe80008000f00 */
[----:B------:R-:W-:Y:S04]  /*6050*/  SHF.L.U32 R3, R0, 0x1f, RZ ;  /* 0x0000001f00037819 */ /* 0x000fe800000006ff */
[----:B------:R-:W1:Y:S02]  /*6060*/  SYNCS.PHASECHK.TRANS64.TRYWAIT P0, [UR6+0x378], R3 ;  /* 0x00037803ff0075a7 */ /* 0x000e640008001106 */
[----:B-1----:R-:W-:Y:S05]  /*6070*/  @!P0 BRA `(.L_x_122) ;  /* 0x0000003800e88947 */ /* 0x002fea0003800000 */
.L_x_121:
[----:B------:R-:W-:Y:S05]  /*6080*/  BRA.U !UP3, `(.L_x_123) ;  /* 0x000000010b347547 */ /* 0x000fea000b800000 */
[----:B------:R-:W-:Y:S01]  /*6090*/  UPLOP3.LUT UP0, UPT, UPT, UPT, UP2, 0x80, 0x8 ;  /* 0x000000000008789c */ /* 0x000fe20003f0f020 */
[----:B-1----:R-:W-:Y:S02]  /*60a0*/  HFMA2 R0, -RZ, RZ, 0, 5.9604644775390625e-08 ;  /* 0x00000001ff007431 */ /* 0x002fe400000001ff */
[----:B------:R-:W-:Y:S03]  /*60b0*/  IMAD.MOV.U32 R96, RZ, RZ, 0x1 ;  /* 0x00000001ff607424 */ /* 0x000fe600078e00ff */
[----:B------:R-:W-:Y:S05]  /*60c0*/  PLOP3.LUT P0, PT, PT, PT, UP0, 0x80, 0x8 ;  /* 0x000000000008781c */ /* 0x000fea0003f0f008 */
[----:B------:R-:W1:Y:S01]  /*60d0*/  @UP0 LDCU.64 UR8, c[0x0][0x888] ;  /* 0x00011100ff0807ac */ /* 0x000e620008000a00 */
[----:B------:R-:W-:Y:S07]  /*60e0*/  @UP0 UIMAD UR7, UR36, UR4, URZ ;  /* 0x00000004240702a4 */ /* 0x000fee000f8e02ff */
[----:B------:R-:W-:Y:S01]  /*60f0*/  @!P0 PRMT R96, R0, 0x7610, R96 ;  /* 0x0000761000608816 */ /* 0x000fe20000000060 */
[----:B-1----:R-:W-:Y:S03]  /*6100*/  @UP0 UIMAD.WIDE UR8, UR7, 0x4, UR8 ;  /* 0x00000004070808a5 */ /* 0x002fe6000f8e0208 */
[----:B------:R-:W1:Y:S03]  /*6110*/  @!UP0 LDCU UR7, c[0x0][0x880] ;  /* 0x00011000ff0787ac */ /* 0x000e660008000800 */
[----:B------:R-:W-:Y:S01]  /*6120*/  IMAD.U32 R10, RZ, RZ, UR8 ;  /* 0x00000008ff0a7e24 */ /* 0x000fe2000f8e00ff */
[----:B------:R-:W-:Y:S05]  /*6130*/  MOV R11, UR9 ;  /* 0x00000009000b7c02 */ /* 0x000fea0008000f00 */
[----:B-----5:R3:W5:Y:S02]  /*6140*/  @P0 LDG.E R49, desc[UR40][R10.64] ;  /* 0x000000280a310981 */ /* 0x020764000c1e1900 */
[----:B-1-3--:R-:W-:Y:S07]  /*6150*/  @!P0 IMAD.U32 R49, RZ, RZ, UR7 ;  /* 0x00000007ff318e24 */ /* 0x00afee000f8e00ff */
.L_x_123:
[----:B-----5:R-:W-:Y:S01]  /*6160*/  @!P4 FSETP.EQ.AND P5, PT, R49, RZ, PT ;  /* 0x000000ff3100c20b */ /* 0x020fe20003fa2000 */
[----:B------:R-:W-:Y:S01]  /*6170*/  @!UPT UIADD3 URZ, UPT, UPT, URZ, URZ, URZ ;  /* 0x000000fffffff290 */ /* 0x000fe2000fffe0ff */
[----:B------:R-:W-:Y:S11]  /*6180*/  @!P4 BRA `(.L_x_124) ;  /* 0x000000000014c947 */ /* 0x000ff60003800000 */
[----:B------:R-:W-:Y:S02]  /*6190*/  LOP3.LUT P0, RZ, R96, 0xff, RZ, 0xc0, !PT ;  /* 0x000000ff60ff7812 */ /* 0x000fe4000780c0ff */
[----:B------:R-:W-:Y:S04]  /*61a0*/  PLOP3.LUT P5, PT, PT, PT, UP0, 0x80, 0x8 ;  /* 0x000000000008781c */ /* 0x000fe80003faf008 */
[----:B------:R-:W-:Y:S07]  /*61b0*/  PLOP3.LUT P5, PT, P5, PT, PT, 0x8, 0x80 ;  /* 0x000000000080781c */ /* 0x000fee0002fae170 */
[----:B------:R-:W-:Y:S11]  /*61c0*/  @P0 FSETP.EQ.AND P5, PT, R49, RZ, PT ;  /* 0x000000ff3100020b */ /* 0x000ff60003fa2000 */
[----:B------:R-:W-:Y:S02]  /*61d0*/  @!UPT UIADD3 URZ, UPT, UPT, URZ, URZ, URZ ;  /* 0x000000fffffff290 */ /* 0x000fe4000fffe0ff */
.L_x_124:
[----:B------:R-:W3:Y:S01]  /*61e0*/  SYNCS.PHASECHK.TRANS64.TRYWAIT P4, [UR6+0x368], R26 ;  /* 0x0003681aff0075a7 */ /* 0x000ee20008081106 */
[----:B------:R-:W-:Y:S01]  /*61f0*/  @P3 SHF.R.U32.HI R27, RZ, 0x10, R21 ;  /* 0x00000010ff1b3819 */ /* 0x000fe20000011615 */
[----:B------:R-:W-:Y:S01]  /*6200*/  VIADD R29, R29, 0x1 ;  /* 0x000000011d1d7836 */ /* 0x000fe20000000000 */
[----:B------:R-:W5:Y:S08]  /*6210*/  LDC.64 R14, c[0x0][0xb10] ;  /* 0x0002c400ff0e7b82 */ /* 0x000f700000000a00 */
[----:B------:R-:W2:Y:S08]  /*6220*/  LDC.64 R10, c[0x0][0xb18] ;  /* 0x0002c600ff0a7b82 */ /* 0x000eb00000000a00 */
[----:B-1----:R-:W1:Y:S08]  /*6230*/  @!P1 LDC R0, c[0x0][0xb20] ;  /* 0x0002c800ff009b82 */ /* 0x002e700000000800 */
[----:B------:R-:W4:Y:S01]  /*6240*/  @!P1 LDC R3, c[0x0][0xb0c] ;  /* 0x0002c300ff039b82 */ /* 0x000f220000000800 */
[----:B-----5:R-:W-:Y:S05]  /*6250*/  @!P1 IMAD.HI.U32 R14, R13, R14, RZ ;  /* 0x0000000e0d0e9227 */ /* 0x020fea00078e00ff */
[----:B------:R-:W-:Y:S01]  /*6260*/  @!P1 SHF.R.U32.HI R14, RZ, R15, R14 ;  /* 0x0000000fff0e9219 */ /* 0x000fe2000001160e */
[----:B--2---:R-:W-:Y:S01]  /*6270*/  @!P1 IMAD.HI.U32 R11, R8, R11, RZ ;  /* 0x0000000b080b9227 */ /* 0x004fe200078e00ff */
[----:B------:R-:W-:Y:S04]  /*6280*/  @!P1 ISETP.NE.AND P0, PT, R10, 0x1, PT ;  /* 0x000000010a00980c */ /* 0x000fe80003f05270 */
[----:B-1----:R-:W-:Y:S02]  /*6290*/  @!P1 SHF.R.U32.HI R9, RZ, R0, R11 ;  /* 0x00000000ff099219 */ /* 0x002fe4000001160b */
[----:B----4-:R-:W-:Y:S02]  /*62a0*/  @!P1 ISETP.NE.AND P2, PT, R3, 0x1, PT ;  /* 0x000000010300980c */ /* 0x010fe40003f45270 */
[----:B------:R-:W-:Y:S02]  /*62b0*/  @!P1 SEL R9, R8, R9, !P0 ;  /* 0x0000000908099207 */ /* 0x000fe40004000000 */
[----:B------:R-:W-:Y:S02]  /*62c0*/  ELECT P0, URZ, PT ;  /* 0x0000000000ff782f */ /* 0x000fe40003800000 */
[----:B------:R-:W-:Y:S05]  /*62d0*/  @!P1 SEL R14, R13, R14, !P2 ;  /* 0x0000000e0d0e9207 */ /* 0x000fea0005000000 */
[----:B------:R-:W-:Y:S02]  /*62e0*/  @!P1 IMAD.IADD R0, R9, 0x1, -R14 ;  /* 0x0000000109009824 */ /* 0x000fe400078e0a0e */
[----:B------:R-:W-:Y:S02]  /*62f0*/  @!P1 IMAD.IADD R9, R14, 0x1, -R9 ;  /* 0x000000010e099824 */ /* 0x000fe400078e0a09 */
[----:B------:R-:W-:Y:S02]  /*6300*/  @!P1 IMAD R13, R0, R3, R13 ;  /* 0x00000003000d9224 */ /* 0x000fe400078e020d */
[----:B------:R-:W-:Y:S01]  /*6310*/  @!P1 IMAD R8, R9, R10, R8 ;  /* 0x0000000a09089224 */ /* 0x000fe200078e0208 */
[----:B---3--:R-:W-:Y:S06]  /*6320*/  @!P4 BRA `(.L_x_125) ;  /* 0x000000380054c947 */ /* 0x008fec0003800000 */
.L_x_276:
[----:B------:R-:W-:Y:S01]  /*6330*/  PLOP3.LUT P5, PT, P5, P0, PT, 0xf2, 0x2f ;  /* 0x00000000002f781c */ /* 0x000fe20002fa1e72 */
[----:B------:R-:W-:Y:S01]  /*6340*/  UMOV UR14, 0x0 ;  /* 0x00000000000e7882 */ /* 0x000fe20000000000 */
[----:B------:R-:W-:Y:S01]  /*6350*/  LOP3.LUT R30, R30, 0x1, RZ, 0x3c, !PT ;  /* 0x000000011e1e7812 */ /* 0x000fe200078e3cff */
[----:B------:R-:W-:Y:S01]  /*6360*/  UMOV UR15, 0x10000000 ;  /* 0x10000000000f7882 */ /* 0x000fe20000000000 */
[----:B------:R-:W-:Y:S01]  /*6370*/  UMOV UR12, UR36 ;  /* 0x00000024000c7c82 */ /* 0x000fe20008000000 */
[----:B------:R-:W-:Y:S08]  /*6380*/  @P3 R2UR UR36, R27 ;  /* 0x000000001b2432ca */ /* 0x000ff000000e0000 */
[----:B-1----:R-:W-:Y:S01]  /*6390*/  @!P5 IADD3 R3, P0, PT, R32, 0x580, RZ ;  /* 0x000005802003d810 */ /* 0x002fe20007f1e0ff */
[----:B------:R-:W-:Y:S01]  /*63a0*/  @!P5 IMAD.SHL.U32 R91, R91, 0x40, RZ ;  /* 0x000000405b5bd824 */ /* 0x000fe200078e00ff */
[----:B------:R-:W-:Y:S01]  /*63b0*/  VOTEU.ALL UP1, P5 ;  /* 0x0000000000ff7886 */ /* 0x000fe20002820000 */
[----:B------:R-:W-:Y:S01]  /*63c0*/  @!P5 IMAD.SHL.U32 R97, R97, 0x40, RZ ;  /* 0x000000406161d824 */ /* 0x000fe200078e00ff */
[----:B------:R-:W-:Y:S01]  /*63d0*/  @!P5 R2UR UR8, R3 ;  /* 0x000000000308d2ca */ /* 0x000fe200000e0000 */
[----:B------:R-:W-:Y:S01]  /*63e0*/  @!P5 IMAD.X R0, RZ, RZ, R33, P0 ;  /* 0x000000ffff00d224 */ /* 0x000fe200000e0621 */
[----:B------:R-:W-:Y:S01]  /*63f0*/  @!P5 R2UR UR10, R91 ;  /* 0x000000005b0ad2ca */ /* 0x000fe200000e0000 */
[----:B------:R-:W-:Y:S01]  /*6400*/  @!UP1 UIADD3 UR9, UPT, UPT, UR6, 0x360, URZ ;  /* 0x0000036006099890 */ /* 0x000fe2000fffe0ff */
[----:B------:R-:W-:Y:S01]  /*6410*/  @!P5 R2UR UR11, R97 ;  /* 0x00000000610bd2ca */ /* 0x000fe200000e0000 */
[----:B------:R-:W-:Y:S01]  /*6420*/  IMAD.IADD R91, R8, 0x1, R79 ;  /* 0x00000001085b7824 */ /* 0x000fe200078e024f */
[----:B------:R-:W-:Y:S01]  /*6430*/  @!P5 R2UR UR7, R0 ;  /* 0x000000000007d2ca */ /* 0x000fe200000e0000 */
[----:B------:R-:W-:Y:S01]  /*6440*/  IMAD.IADD R97, R13, 0x1, R90 ;  /* 0x000000010d617824 */ /* 0x000fe200078e025a */
[C---:B------:R-:W-:Y:S04]  /*6450*/  ISETP.NE.AND P0, PT, R29.reuse, 0x2, PT ;  /* 0x000000021d00780c */ /* 0x040fe80003f05270 */
[----:B------:R-:W-:Y:S01]  /*6460*/  SEL R3, RZ, 0x1, P0 ;  /* 0x00000001ff037807 */ /* 0x000fe20000000000 */
[----:B------:R-:W-:Y:S01]  /*6470*/  IMAD.U32 R10, RZ, RZ, UR8 ;  /* 0x00000008ff0a7e24 */ /* 0x000fe2000f8e00ff */
[----:B------:R-:W-:Y:S01]  /*6480*/  @!UP1 UIADD3 UR8, UPT, UPT, UR6, 0x600, URZ ;  /* 0x0000060006089890 */ /* 0x000fe2000fffe0ff */
[----:B------:R-:W-:Y:S01]  /*6490*/  SEL R29, R29, RZ, P0 ;  /* 0x000000ff1d1d7207 */ /* 0x000fe20000000000 */
[----:B------:R-:W-:Y:S01]  /*64a0*/  VOTEU.ALL UP1, P5 ;  /* 0x0000000000ff7886 */ /* 0x000fe20002820000 */
[----:B------:R-:W-:Y:S02]  /*64b0*/  LOP3.LUT R28, R28, R3, RZ, 0x3c, !PT ;  /* 0x000000031c1c7212 */ /* 0x000fe400078e3cff */
[----:B------:R-:W-:Y:S01]  /*64c0*/  IMAD.U32 R11, RZ, RZ, UR7 ;  /* 0x00000007ff0b7e24 */ /* 0x000fe2000f8e00ff */
[----:B------:R-:W-:Y:S04]  /*64d0*/  @!P5 R2UR UR16, R10 ;  /* 0x000000000a10d2ca */ /* 0x000fe800000e0000 */
[----:B------:R-:W-:Y:S11]  /*64e0*/  @!P5 R2UR UR17, R11 ;  /* 0x000000000b11d2ca */ /* 0x000ff600000e0000 */
[----:B------:R-:W-:Y:S02]  /*64f0*/  @!UPT UIADD3 URZ, UPT, UPT, URZ, URZ, URZ ;  /* 0x000000fffffff290 */ /* 0x000fe4000fffe0ff */
[----:B------:R3:W-:Y:S01]  /*6500*/  @!UP1 UTMALDG.3D [UR8], [UR16], desc[UR14] ;  /* 0x00000e08100095b4 */ /* 0x0007e20008011000 */
[----:B------:R3:W-:Y:S01]  /*6510*/  @!P5 SYNCS.ARRIVE.TRANS64.RED.A0TR RZ, [UR6+0x360], R25 ;  /* 0x00036019ffffd9a7 */ /* 0x0007e20008300406 */
[----:B------:R-:W-:Y:S01]  /*6520*/  UPLOP3.LUT UP1, UPT, UPT, UPT, UPT, 0x80, 0x8 ;  /* 0x000000000008789c */ /* 0x000fe20003f2f070 */
[----:B------:R-:W-:Y:S01]  /*6530*/  SYNCS.ARRIVE.TRANS64.RED.A1T0 RZ, [UR37], RZ ;  /* 0x000000ffffff79a7 */ /* 0x000fe20008100425 */
[----:B------:R-:W-:Y:S09]  /*6540*/  @P3 BRA `(.L_x_126) ;  /* 0xfffffff400b43947 */ /* 0x000ff2000383ffff */
[----:B------:R-:W-:Y:S07]  /*6550*/  MOV R0, UR6 ;  /* 0x0000000600007c02 */ /* 0x000fee0008000f00 */
.L_x_127:
[----:B-1----:R-:W-:-:S04]  /*6560*/  SHF.L.U32 R3, R30, 0x1f, RZ ;  /* 0x0000001f1e037819 */ /* 0x002fc800000006ff */
[----:B------:R1:W2:Y:S03]  /*6570*/  SYNCS.PHASECHK.TRANS64.TRYWAIT P0, [R0+URZ+0x368], R3 ;  /* 0x00036803000075a7 */ /* 0x0002a600080011ff */
[----:B--2---:R-:W-:Y:S05]  /*6580*/  @!P0 NANOSLEEP.SYNCS 0x989680 ;  /* 0x009896800000895d */ /* 0x004fea0003900000 */
[----:B------:R-:W2:Y:S02]  /*6590*/  @!P0 SYNCS.PHASECHK.TRANS64 P0, [R0+URZ+0x368], R3 ;  /* 0x00036803000085a7 */ /* 0x000ea400080010ff */
[----:B--23--:R-:W-:Y:S05]  /*65a0*/  @P0 EXIT ;  /* 0x000000000000094d */ /* 0x00cfea0003800000 */
[----:B------:R-:W-:Y:S05]  /*65b0*/  BRA `(.L_x_127) ;  /* 0xfffffffc00e87947 */ /* 0x000fea000383ffff */
.L_x_118:
[----:B------:R-:W-:-:S06]  /*65c0*/  UISETP.GE.AND UP1, UPT, UR8, 0x4, UPT ;  /* 0x000000040800788c */ /* 0x000fcc000bf26270 */
[----:B------:R-:W-:-:S13]  /*65d0*/  PLOP3.LUT P0, PT, PT, PT, UP1, 0x80, 0x8 ;  /* 0x000000000008781c */ /* 0x000fda0003f0f018 */
[----:B------:R-:W-:Y:S05]  /*65e0*/  @!P0 EXIT ;  /* 0x000000000000894d */ /* 0x000fea0003800000 */
[----:B------:R-:W-:Y:S01]  /*65f0*/  BAR.SYNC.DEFER_BLOCKING 0x6, 0xa0 ;  /* 0x0182800000007b1d */ /* 0x000fe20000010000 */
[C---:B------:R-:W-:Y:S02]  /*6600*/  IMAD.SHL.U32 R5, R101.reuse, 0x40, RZ ;  /* 0x0000004065057824 */ /* 0x040fe400078e00ff */
[----:B------:R-:W-:Y:S02]  /*6610*/  HFMA2 R111, -RZ, RZ, 0, 0 ;  /* 0x00000000ff6f7431 */ /* 0x000fe400000001ff */
[C---:B------:R-:W-:Y:S01]  /*6620*/  IMAD.SHL.U32 R0, R101.reuse, 0x20, RZ ;  /* 0x0000002065007824 */ /* 0x040fe200078e00ff */
[----:B------:R-:W-:Y:S01]  /*6630*/  CS2R R106, SRZ ;  /* 0x00000000006a7805 */ /* 0x000fe2000001ff00 */
[----:B------:R-:W-:Y:S01]  /*6640*/  IMAD.SHL.U32 R2, R101, 0x2, RZ ;  /* 0x0000000265027824 */ /* 0x000fe200078e00ff */
[----:B------:R-:W-:Y:S01]  /*6650*/  UMOV UR43, 0x400 ;  /* 0x00000400002b7882 */ /* 0x000fe20000000000 */
[----:B------:R-:W1:Y:S01]  /*6660*/  LDC R99, c[0x0][0x370] ;  /* 0x0000dc00ff637b82 */ /* 0x000e620000000800 */
[----:B------:R-:W-:Y:S01]  /*6670*/  ULEA UR43, UR37, UR43, 0x18 ;  /* 0x0000002b252b7291 */ /* 0x000fe2000f8ec0ff */
[----:B------:R-:W-:Y:S01]  /*6680*/  LOP3.LUT R7, R5, 0x180, RZ, 0xc0, !PT ;  /* 0x0000018005077812 */ /* 0x000fe200078ec0ff */
[C---:B------:R-:W-:Y:S01]  /*6690*/  IMAD.SHL.U32 R103, R101.reuse, 0x8, RZ ;  /* 0x0000000865677824 */ /* 0x040fe200078e00ff */
[----:B------:R-:W-:Y:S01]  /*66a0*/  LOP3.LUT R0, R0, 0xc00, RZ, 0xc0, !PT ;  /* 0x00000c0000007812 */ /* 0x000fe200078ec0ff */
[----:B------:R-:W-:Y:S01]  /*66b0*/  IMAD.U32 R46, R101, 0x10000, RZ ;  /* 0x00010000652e7824 */ /* 0x000fe200078e00ff */
[----:B------:R-:W-:Y:S01]  /*66c0*/  LOP3.LUT R2, R7, 0x20, R2, 0xf8, !PT ;  /* 0x0000002007027812 */ /* 0x000fe200078ef802 */
[----:B------:R-:W-:Y:S01]  /*66d0*/  UIADD3 UR4, UPT, UPT, UR43, 0x1600, URZ ;  /* 0x000016002b047890 */ /* 0x000fe2000fffe0ff */
[----:B------:R-:W2:Y:S01]  /*66e0*/  LDC R42, c[0x0][0xb0c] ;  /* 0x0002c300ff2a7b82 */ /* 0x000ea20000000800 */
[----:B------:R-:W-:Y:S01]  /*66f0*/  LOP3.LUT R0, R0, 0x40, R5, 0xf8, !PT ;  /* 0x0000004000007812 */ /* 0x000fe200078ef805 */
[----:B------:R-:W-:Y:S01]  /*6700*/  IMAD.MOV.U32 R44, RZ, RZ, RZ ;  /* 0x000000ffff2c7224 */ /* 0x000fe200078e00ff */
[----:B------:R-:W-:Y:S01]  /*6710*/  LOP3.LUT R103, R2, 0x30, R103, 0x78, !PT ;  /* 0x0000003002677812 */ /* 0x000fe200078e7867 */
[----:B------:R-:W-:Y:S01]  /*6720*/  IMAD.MOV.U32 R108, RZ, RZ, RZ ;  /* 0x000000ffff6c7224 */ /* 0x000fe200078e00ff */
[----:B------:R-:W-:Y:S01]  /*6730*/  LOP3.LUT R0, R0, 0x200, R5, 0xf8, !PT ;  /* 0x0000020000007812 */ /* 0x000fe200078ef805 */
[----:B------:R-:W-:Y:S01]  /*6740*/  IMAD.SHL.U32 R5, R101, 0x10, RZ ;  /* 0x0000001065057824 */ /* 0x000fe200078e00ff */
[----:B------:R-:W-:Y:S01]  /*6750*/  LOP3.LUT R46, R46, 0x600000, RZ, 0xc0, !PT ;  /* 0x006000002e2e7812 */ /* 0x000fe200078ec0ff */
[----:B------:R-:W4:Y:S01]  /*6760*/  LDC R98, c[0x0][0xb20] ;  /* 0x0002c800ff627b82 */ /* 0x000f220000000800 */
[----:B------:R-:W3:Y:S01]  /*6770*/  LDS R3, [UR43+0x430] ;  /* 0x0004302bff037984 */ /* 0x000ee20008000800 */
[----:B------:R-:W-:Y:S01]  /*6780*/  LOP3.LUT R103, R0, R103, RZ, 0xfc, !PT ;  /* 0x0000006700677212 */ /* 0x000fe200078efcff */
[----:B------:R-:W-:Y:S01]  /*6790*/  IMAD.U32 R109, RZ, RZ, UR4 ;  /* 0x00000004ff6d7e24 */ /* 0x000fe2000f8e00ff */
[----:B------:R-:W-:Y:S01]  /*67a0*/  LOP3.LUT R5, R5, 0x20, RZ, 0xc0, !PT ;  /* 0x0000002005057812 */ /* 0x000fe200078ec0ff */
[----:B------:R-:W1:Y:S01]  /*67b0*/  LDCU.64 UR46, c[0x0][0x348] ;  /* 0x00006900ff2e77ac */ /* 0x000e620008000a00 */
[----:B------:R-:W-:-:S02]  /*67c0*/  IADD3 R102, PT, PT, R103, UR43, RZ ;  /* 0x0000002b67667c10 */ /* 0x000fc4000fffe0ff */
[----:B------:R-:W1:Y:S01]  /*67d0*/  LDC R41, c[0x0][0xb30] ;  /* 0x0002cc00ff297b82 */ /* 0x000e620000000800 */
[----:B------:R-:W1:Y:S01]  /*67e0*/  LDCU.64 UR38, c[0x0][0x888] ;  /* 0x00011100ff2677ac */ /* 0x000e620008000a00 */
[----:B------:R-:W-:Y:S01]  /*67f0*/  IADD3 R102, PT, PT, -R5, 0x600, R102 ;  /* 0x0000060005667810 */ /* 0x000fe20007ffe166 */
[----:B------:R-:W-:-:S05]  /*6800*/  UIADD3 UR42, UPT, UPT, UR43, 0x600, URZ ;  /* 0x000006002b2a7890 */ /* 0x000fca000fffe0ff */
[----:B------:R-:W1:Y:S08]  /*6810*/  LDC.64 R88, c[0x0][0xb10] ;  /* 0x0002c400ff587b82 */ /* 0x000e700000000a00 */
[----:B------:R-:W1:Y:S08]  /*6820*/  LDC.64 R38, c[0x0][0xb18] ;  /* 0x0002c600ff267b82 */ /* 0x000e700000000a00 */
[----:B------:R-:W1:Y:S08]  /*6830*/  LDC.64 R84, c[0x0][0x888] ;  /* 0x00022200ff547b82 */ /* 0x000e700000000a00 */
[----:B------:R-:W1:Y:S01]  /*6840*/  LDC.64 R36, c[0x0][0xb28] ;  /* 0x0002ca00ff247b82 */ /* 0x000e620000000a00 */
[----:B---3--:R-:W-:-:S07]  /*6850*/  IMAD.IADD R46, R3, 0x1, R46 ;  /* 0x00000001032e7824 */ /* 0x008fce00078e022e */
[----:B------:R-:W3:Y:S08]  /*6860*/  LDC.64 R86, c[0x0][0x890] ;  /* 0x00022400ff567b82 */ /* 0x000ef00000000a00 */
[----:B------:R-:W1:Y:S08]  /*6870*/  LDC.64 R82, c[0x0][0x8b0] ;  /* 0x00022c00ff527b82 */ /* 0x000e700000000a00 */
[----:B------:R-:W1:Y:S08]  /*6880*/  LDC.64 R80, c[0x0][0x8a8] ;  /* 0x00022a00ff507b82 */ /* 0x000e700000000a00 */
[----:B--2-4-:R-:W1:Y:S02]  /*6890*/  LDC R100, c[0x0][0x374] ;  /* 0x0000dd00ff647b82 */ /* 0x014e640000000800 */
.L_x_145:
[----:B------:R-:W-:Y:S02]  /*68a0*/  LEA R0, R111, UR43, 0x3 ;  /* 0x0000002b6f007c11 */ /* 0x000fe4000f8e18ff */
[----:B------:R-:W-:Y:S02]  /*68b0*/  SHF.L.U32 R3, R107, 0x1f, RZ ;  /* 0x0000001f6b037819 */ /* 0x000fe400000006ff */
[----:B------:R-:W-:Y:S02]  /*68c0*/  LEA R16, R111, UR43, 0x4 ;  /* 0x0000002b6f107c11 */ /* 0x000fe4000f8e20ff */
[----:B--2---:R-:W2:Y:S02]  /*68d0*/  SYNCS.PHASECHK.TRANS64.TRYWAIT P0, [R0+URZ+0x380], R3 ;  /* 0x00038003000075a7 */ /* 0x004ea400080011ff */
[----:B-12---:R-:W-:Y:S05]  /*68e0*/  @!P0 BRA `(.L_x_128) ;  /* 0x0000003000fc8947 */ /* 0x006fea0003800000 */
.L_x_277:
[----:B------:R-:W4:Y:S01]  /*68f0*/  LDC.64 R12, c[0x0][0xb10] ;  /* 0x0002c400ff0c7b82 */ /* 0x000f220000000a00 */
[----:B------:R-:W3:Y:S01]  /*6900*/  LDS.128 R16, [R16+0x410] ;  /* 0x0004100010107984 */ /* 0x000ee20000000c00 */
[----:B-1----:R-:W-:Y:S01]  /*6910*/  ISETP.NE.AND P1, PT, R41, 0x1, PT ;  /* 0x000000012900780c */ /* 0x002fe20003f25270 */
[----:B--2---:R-:W-:Y:S01]  /*6920*/  VIADD R0, R0, 0x390 ;  /* 0x0000039000007836 */ /* 0x004fe20000000000 */
[----:B------:R-:W-:Y:S04]  /*6930*/  ISETP.GE.AND P0, PT, R40, 0x1, PT ;  /* 0x000000012800780c */ /* 0x000fe80003f06270 */
[----:B------:R-:W1:Y:S01]  /*6940*/  LDC.64 R10, c[0x0][0xb18] ;  /* 0x0002c600ff0a7b82 */ /* 0x000e620000000a00 */
[----:B------:R-:W-:Y:S01]  /*6950*/  PRMT R0, RZ, 0x654, R0 ;  /* 0x00000654ff007816 */ /* 0x000fe20000000000 */
[----:B------:R-:W-:Y:S01]  /*6960*/  @!PT LDS RZ, [RZ] ;  /* 0x00000000fffff984 */ /* 0x000fe20000000800 */
[----:B------:R-:W-:Y:S01]  /*6970*/  @!PT LDS RZ, [RZ] ;  /* 0x00000000fffff984 */ /* 0x000fe20000000800 */
[----:B------:R-:W-:Y:S01]  /*6980*/  @!PT LDS RZ, [RZ] ;  /* 0x00000000fffff984 */ /* 0x000fe20000000800 */
[----:B------:R-:W-:Y:S01]  /*6990*/  @!PT LDS RZ, [RZ] ;  /* 0x00000000fffff984 */ /* 0x000fe20000000800 */
[----:B------:R2:W-:Y:S06]  /*69a0*/  MEMBAR.ALL.CTA ;  /* 0x0000000000007992 */ /* 0x0005ec0000008000 */
[----:B--2---:R-:W2:Y:S01]  /*69b0*/  FENCE.VIEW.ASYNC.S ;  /* 0x00000000000073c6 */ /* 0x004ea20000000000 */
[----:B------:R-:W1:Y:S08]  /*69c0*/  @!P1 LDC R14, c[0x0][0xb20] ;  /* 0x0002c800ff0e9b82 */ /* 0x000e700000000800 */
[----:B------:R-:W1:Y:S01]  /*69d0*/  @!P1 LDC R9, c[0x0][0xb0c] ;  /* 0x0002c300ff099b82 */ /* 0x000e620000000800 */
[----:B--2---:R2:W-:Y:S01]  /*69e0*/  SYNCS.ARRIVE.TRANS64.RED.A1T0 RZ, [R0+URZ], RZ ;  /* 0x000000ff00ff79a7 */ /* 0x0045e200081004ff */
[----:B---3--:R-:W-:Y:S04]  /*69f0*/  LOP3.LUT P4, RZ, R18, 0x1, RZ, 0xc0, !PT ;  /* 0x0000000112ff7812 */ /* 0x008fe8000788c0ff */
[----:B------:R-:W-:Y:S09]  /*6a00*/  P2R R110, PR, RZ, 0x10 ;  /* 0x00000010ff6e7803 */ /* 0x000ff20000000000 */
[----:B------:R-:W-:Y:S02]  /*6a10*/  @P4 MOV R45, R16 ;  /* 0x00000010002d4202 */ /* 0x000fe40000000f00 */
[----:B------:R-:W-:Y:S01]  /*6a20*/  @P4 LOP3.LUT R43, R17, 0xffff, RZ, 0xc0, !PT ;  /* 0x0000ffff112b4812 */ /* 0x000fe200078ec0ff */
[----:B--2-4-:R-:W-:Y:S06]  /*6a30*/  @!P0 BRA `(.L_x_129) ;  /* 0x0000000000a48947 */ /* 0x014fec0003800000 */
[----:B------:R-:W-:Y:S01]  /*6a40*/  IMAD.HI.U32 R21, R100, R39, RZ ;  /* 0x0000002764157227 */ /* 0x000fe200078e00ff */
[----:B------:R-:W-:Y:S02]  /*6a50*/  ISETP.NE.AND P0, PT, R38, 0x1, PT ;  /* 0x000000012600780c */ /* 0x000fe40003f05270 */
[----:B------:R-:W-:Y:S01]  /*6a60*/  ISETP.NE.AND P2, PT, R40, 0x1, PT ;  /* 0x000000012800780c */ /* 0x000fe20003f45270 */
[----:B------:R-:W-:Y:S01]  /*6a70*/  IMAD.HI.U32 R20, R99, R88, RZ ;  /* 0x0000005863147227 */ /* 0x000fe200078e00ff */
[----:B------:R-:W-:Y:S02]  /*6a80*/  SHF.R.U32.HI R21, RZ, R98, R21 ;  /* 0x00000062ff157219 */ /* 0x000fe40000011615 */
[----:B------:R-:W-:Y:S01]  /*6a90*/  ISETP.NE.AND P3, PT, R42, 0x1, PT ;  /* 0x000000012a00780c */ /* 0x000fe20003f65270 */
[----:B------:R-:W-:Y:S01]  /*6aa0*/  IMAD.HI.U32 R24, R45, R88, RZ ;  /* 0x000000582d187227 */ /* 0x000fe200078e00ff */
[----:B------:R-:W-:Y:S02]  /*6ab0*/  SHF.R.U32.HI R20, RZ, R89, R20 ;  /* 0x00000059ff147219 */ /* 0x000fe40000011614 */
[----:B------:R-:W-:Y:S01]  /*6ac0*/  SEL R3, R100, R21, !P0 ;  /* 0x0000001564037207 */ /* 0x000fe20004000000 */
[----:B------:R-:W-:Y:S01]  /*6ad0*/  IMAD.HI.U32 R21, R43, R39, RZ ;  /* 0x000000272b157227 */ /* 0x000fe200078e00ff */
[----:B------:R-:W-:Y:S02]  /*6ae0*/  SEL R7, R99, R20, !P3 ;  /* 0x0000001463077207 */ /* 0x000fe40005800000 */
[----:B------:R-:W-:Y:S01]  /*6af0*/  SHF.R.U32.HI R24, RZ, R89, R24 ;  /* 0x00000059ff187219 */ /* 0x000fe20000011618 */
[-C--:B------:R-:W-:Y:S04]  /*6b00*/  IMAD.HI.U32 R20, R3, R36.reuse, RZ ;  /* 0x0000002403147227 */ /* 0x080fe800078e00ff */
[----:B------:R-:W-:Y:S01]  /*6b10*/  IMAD.HI.U32 R22, R7, R36, RZ ;  /* 0x0000002407167227 */ /* 0x000fe200078e00ff */
[-C--:B------:R-:W-:Y:S02]  /*6b20*/  @P2 SHF.R.U32.HI R3, RZ, R37.reuse, R20 ;  /* 0x00000025ff032219 */ /* 0x080fe40000011614 */
[----:B------:R-:W-:Y:S02]  /*6b30*/  SHF.R.U32.HI R20, RZ, R98, R21 ;  /* 0x00000062ff147219 */ /* 0x000fe40000011615 */
[----:B------:R-:W-:Y:S01]  /*6b40*/  @P2 SHF.R.U32.HI R7, RZ, R37, R22 ;  /* 0x00000025ff072219 */ /* 0x000fe20000011616 */
[C---:B------:R-:W-:Y:S01]  /*6b50*/  IMAD R2, R40.reuse, R3, RZ ;  /* 0x0000000328027224 */ /* 0x040fe200078e02ff */
[----:B------:R-:W-:Y:S02]  /*6b60*/  SEL R5, R43, R20, !P0 ;  /* 0x000000142b057207 */ /* 0x000fe40004000000 */
[----:B------:R-:W-:Y:S01]  /*6b70*/  SEL R3, R45, R24, !P3 ;  /* 0x000000182d037207 */ /* 0x000fe20005800000 */
[----:B------:R-:W-:Y:S01]  /*6b80*/  IMAD R4, R40, R7, RZ ;  /* 0x0000000728047224 */ /* 0x000fe200078e02ff */
[C---:B------:R-:W-:Y:S01]  /*6b90*/  ISETP.GE.AND P0, PT, R5.reuse, R2, PT ;  /* 0x000000020500720c */ /* 0x040fe20003f06270 */
[----:B------:R-:W-:Y:S03]  /*6ba0*/  IMAD.HI.U32 R6, R5, R36, RZ ;  /* 0x0000002405067227 */ /* 0x000fe600078e00ff */
[----:B------:R-:W-:Y:S01]  /*6bb0*/  ISETP.GE.OR P0, PT, R3, R4, P0 ;  /* 0x000000040300720c */ /* 0x000fe20000706670 */
[----:B------:R-:W-:Y:S01]  /*6bc0*/  IMAD.MOV R4, RZ, RZ, -R3 ;  /* 0x000000ffff047224 */ /* 0x000fe200078e0a03 */
[-C--:B------:R-:W-:Y:S03]  /*6bd0*/  SHF.R.U32.HI R6, RZ, R37.reuse, R6 ;  /* 0x00000025ff067219 */ /* 0x080fe60000011606 */
[----:B------:R-:W-:Y:S01]  /*6be0*/  IMAD R45, R42, R4, R45 ;  /* 0x000000042a2d7224 */ /* 0x000fe200078e022d */
[----:B------:R-:W-:Y:S05]  /*6bf0*/  SEL R15, R5, R6, !P2 ;  /* 0x00000006050f7207 */ /* 0x000fea0005000000 */
[----:B------:R-:W-:Y:S02]  /*6c00*/  IMAD.MOV R6, RZ, RZ, -R15 ;  /* 0x000000ffff067224 */ /* 0x000fe400078e0a0f */
[C---:B------:R-:W-:Y:S04]  /*6c10*/  @!P0 IMAD.HI.U32 R2, R3.reuse, R36, RZ ;  /* 0x0000002403028227 */ /* 0x040fe800078e00ff */
[----:B------:R-:W-:Y:S01]  /*6c20*/  IMAD R6, R40, R6, R5 ;  /* 0x0000000628067224 */ /* 0x000fe200078e0205 */
[----:B------:R-:W-:Y:S04]  /*6c30*/  @!P0 SHF.R.U32.HI R2, RZ, R37, R2 ;  /* 0x00000025ff028219 */ /* 0x000fe80000011602 */
[----:B------:R-:W-:Y:S02]  /*6c40*/  @!P0 SEL R0, R3, R2, !P2 ;  /* 0x0000000203008207 */ /* 0x000fe40005000000 */
[----:B------:R-:W-:Y:S02]  /*6c50*/  IADD3 R2, PT, PT, -R5, RZ, RZ ;  /* 0x000000ff05027210 */ /* 0x000fe40007ffe1ff */
[----:B------:R-:W-:Y:S01]  /*6c60*/  @!P0 IADD3 R8, PT, PT, R15, -R0, RZ ;  /* 0x800000000f088210 */ /* 0x000fe20007ffe0ff */
[----:B------:R-:W-:Y:S02]  /*6c70*/  @!P0 IMAD R0, R7, R6, R0 ;  /* 0x0000000607008224 */ /* 0x000fe400078e0200 */
[----:B------:R-:W-:Y:S02]  /*6c80*/  IMAD R43, R38, R2, R43 ;  /* 0x00000002262b7224 */ /* 0x000fe400078e022b */
[----:B------:R-:W-:Y:S02]  /*6c90*/  @!P0 IMAD R5, R8, R40, R3 ;  /* 0x0000002808058224 */ /* 0x000fe400078e0203 */
[----:B------:R-:W-:Y:S04]  /*6ca0*/  @!P0 IMAD.MOV.U32 R3, RZ, RZ, R0 ;  /* 0x000000ffff038224 */ /* 0x000fe800078e0000 */
[----:B------:R-:W-:Y:S02]  /*6cb0*/  IMAD R45, R3, R42, R45 ;  /* 0x0000002a032d7224 */ /* 0x000fe400078e022d */
[----:B------:R-:W-:Y:S07]  /*6cc0*/  IMAD R43, R5, R38, R43 ;  /* 0x00000026052b7224 */ /* 0x000fee00078e022b */
.L_x_129:
[----:B------:R-:W-:Y:S01]  /*6cd0*/  @!P1 IMAD.HI.U32 R0, R45, R12, RZ ;  /* 0x0000000c2d009227 */ /* 0x000fe200078e00ff */
[----:B-1----:R-:W-:Y:S01]  /*6ce0*/  @!P1 ISETP.NE.AND P0, PT, R10, 0x1, PT ;  /* 0x000000010a00980c */ /* 0x002fe20003f05270 */
[----:B------:R-:W-:Y:S01]  /*6cf0*/  ULOP3.LUT UP0, URZ, UR42, 0x1b0, URZ, 0xc0, !UPT ;  /* 0x000001b02aff7892 */ /* 0x000fe2000f80c0ff */
[----:B------:R-:W-:Y:S01]  /*6d00*/  @!P1 ISETP.NE.AND P2, PT, R9, 0x1, PT ;  /* 0x000000010900980c */ /* 0x000fe20003f45270 */
[----:B------:R-:W-:Y:S01]  /*6d10*/  @!P1 IMAD.HI.U32 R3, R43, R11, RZ ;  /* 0x0000000b2b039227 */ /* 0x000fe200078e00ff */
[----:B------:R-:W-:Y:S02]  /*6d20*/  @!P1 SHF.R.U32.HI R0, RZ, R13, R0 ;  /* 0x0000000dff009219 */ /* 0x000fe40000011600 */
[----:B------:R-:W-:Y:S01]  /*6d30*/  @P4 SHF.R.U32.HI R105, RZ, 0x10, R17 ;  /* 0x00000010ff694819 */ /* 0x000fe20000011611 */
[----:B------:R-:W-:Y:S01]  /*6d40*/  VIADD R111, R111, 0x1 ;  /* 0x000000016f6f7836 */ /* 0x000fe20000000000 */
[----:B------:R-:W-:Y:S02]  /*6d50*/  @!P1 SHF.R.U32.HI R2, RZ, R14, R3 ;  /* 0x0000000eff029219 */ /* 0x000fe40000011603 */
[----:B------:R-:W-:Y:S02]  /*6d60*/  @!P1 SEL R3, R45, R0, !P2 ;  /* 0x000000002d039207 */ /* 0x000fe40005000000 */
[----:B------:R-:W-:Y:S05]  /*6d70*/  @!P1 SEL R2, R43, R2, !P0 ;  /* 0x000000022b029207 */ /* 0x000fea0004000000 */
[----:B------:R-:W-:Y:S02]  /*6d80*/  @!P1 IMAD.IADD R0, R2, 0x1, -R3 ;  /* 0x0000000102009824 */ /* 0x000fe400078e0a03 */
[----:B------:R-:W-:Y:S02]  /*6d90*/  @!P1 IMAD.IADD R2, R3, 0x1, -R2 ;  /* 0x0000000103029824 */ /* 0x000fe400078e0a02 */
[----:B------:R-:W-:Y:S02]  /*6da0*/  @!P1 IMAD R45, R0, R9, R45 ;  /* 0x00000009002d9224 */ /* 0x000fe400078e022d */
[----:B------:R-:W-:Y:S01]  /*6db0*/  @!P1 IMAD R43, R2, R10, R43 ;  /* 0x0000000a022b9224 */ /* 0x000fe200078e022b */
[----:B------:R-:W-:Y:S06]  /*6dc0*/  BRA.U !UP0, `(.L_x_130) ;  /* 0x0000000108407547 */ /* 0x000fec000b800000 */
[----:B------:R-:W1:Y:S01]  /*6dd0*/  LDCU.64 UR8, c[0x4][0x80] ;  /* 0x01001000ff0877ac */ /* 0x000e620008000a00 */
[----:B------:R-:W-:Y:S01]  /*6de0*/  MOV R3, 0x0 ;  /* 0x0000000000037802 */ /* 0x000fe20000000f00 */
[----:B------:R-:W-:Y:S02]  /*6df0*/  HFMA2 R12, -RZ, RZ, 0, 5.9604644775390625e-08 ;  /* 0x00000001ff0c7431 */ /* 0x000fe400000001ff */
[----:B------:R-:W-:Y:S02]  /*6e00*/  IMAD.MOV.U32 R8, RZ, RZ, 0x70 ;  /* 0x00000070ff087424 */ /* 0x000fe400078e00ff */
[----:B------:R-:W-:Y:S01]  /*6e10*/  IMAD.MOV.U32 R13, RZ, RZ, RZ ;  /* 0x000000ffff0d7224 */ /* 0x000fe200078e00ff */
[----:B------:R-:W2:Y:S01]  /*6e20*/  LDCU.64 UR6, c[0x4][0x88] ;  /* 0x01001100ff0677ac */ /* 0x000ea20008000a00 */
[----:B------:R-:W3:Y:S01]  /*6e30*/  LDC.64 R2, c[0x4][R3] ;  /* 0x0100000003027b82 */ /* 0x000ee20000000a00 */
[----:B------:R-:W4:Y:S01]  /*6e40*/  LDCU.64 UR4, c[0x4][0x8] ;  /* 0x01000100ff0477ac */ /* 0x000f220008000a00 */
[----:B-1----:R-:W-:Y:S01]  /*6e50*/  MOV R5, UR9 ;  /* 0x0000000900057c02 */ /* 0x002fe20008000f00 */
[----:B------:R-:W-:Y:S01]  /*6e60*/  IMAD.U32 R4, RZ, RZ, UR8 ;  /* 0x00000008ff047e24 */ /* 0x000fe2000f8e00ff */
[----:B--2---:R-:W-:Y:S01]  /*6e70*/  MOV R7, UR7 ;  /* 0x0000000700077c02 */ /* 0x004fe20008000f00 */
[----:B------:R-:W-:Y:S01]  /*6e80*/  IMAD.U32 R6, RZ, RZ, UR6 ;  /* 0x00000006ff067e24 */ /* 0x000fe2000f8e00ff */
[----:B----4-:R-:W-:Y:S01]  /*6e90*/  MOV R11, UR5 ;  /* 0x00000005000b7c02 */ /* 0x010fe20008000f00 */
[----:B------:R-:W-:Y:S02]  /*6ea0*/  IMAD.U32 R10, RZ, RZ, UR4 ;  /* 0x00000004ff0a7e24 */ /* 0x000fe4000f8e00ff */
[----:B------:R-:W-:Y:S07]  /*6eb0*/  LEPC R20, `(.L_x_130) ;  /* 0x000000001014794e */ /* 0x000fee0000000000 */
[----:B---3-5:R-:W-:Y:S05]  /*6ec0*/  CALL.ABS.NOINC R2 ;  /* 0x0000000002007343 */ /* 0x028fea0003c00000 */
.L_x_130:
[----:B------:R-:W-:Y:S01]  /*6ed0*/  LOP3.LUT P0, RZ, R109, 0x1b0, RZ, 0xc0, !PT ;  /* 0x000001b06dff7812 */ /* 0x000fe2000780c0ff */
[----:B------:R-:W-:Y:S11]  /*6ee0*/  BSSY.RECONVERGENT B6, `(.L_x_131) ;  /* 0x0000013000067945 */ /* 0x000ff60003800200 */
[----:B------:R-:W-:Y:S01]  /*6ef0*/  @!UPT UIADD3 URZ, UPT, UPT, URZ, URZ, URZ ;  /* 0x000000fffffff290 */ /* 0x000fe2000fffe0ff */
[----:B------:R-:W-:Y:S05]  /*6f00*/  @!P0 BRA `(.L_x_132) ;  /* 0x0000000000408947 */ /* 0x000fea0003800000 */
        /* <DEDUP_REMOVED lines=16> */
.L_x_132:
[----:B------:R-:W-:Y:S05]  /*7010*/  BSYNC.RECONVERGENT B6 ;  /* 0x0000000000067941 */ /* 0x000fea0003800200 */
.L_x_131:
[----:B------:R-:W-:Y:S01]  /*7020*/  ISETP.NE.U32.AND P3, PT, R86, RZ, PT ;  /* 0x000000ff5600720c */ /* 0x000fe20003f65070 */
[----:B------:R-:W-:Y:S01]  /*7030*/  UISETP.NE.AND UP1, UPT, UR44, URZ, UPT ;  /* 0x000000ff2c00728c */ /* 0x000fe2000bf25270 */
[----:B------:R-:W-:Y:S02]  /*7040*/  ISETP.NE.U32.AND P4, PT, R82, RZ, PT ;  /* 0x000000ff5200720c */ /* 0x000fe40003f85070 */
[----:B------:R-:W-:Y:S02]  /*7050*/  ISETP.NE.AND.EX P3, PT, R87, RZ, PT, P3 ;  /* 0x000000ff5700720c */ /* 0x000fe40003f65330 */
[----:B------:R-:W-:Y:S02]  /*7060*/  PLOP3.LUT P1, PT, PT, PT, PT, 0x8, 0x80 ;  /* 0x000000000080781c */ /* 0x000fe40003f2e170 */
[----:B------:R-:W-:Y:S02]  /*7070*/  PLOP3.LUT P0, PT, PT, PT, UP1, 0x80, 0x8 ;  /* 0x000000000008781c */ /* 0x000fe40003f0f018 */
[----:B------:R-:W-:Y:S02]  /*7080*/  ISETP.NE.AND.EX P4, PT, R83, RZ, PT, P4 ;  /* 0x000000ff5300720c */ /* 0x000fe40003f85340 */
[----:B------:R-:W1:Y:S09]  /*7090*/  @UP1 LDCU.64 UR4, c[0x0][0x888] ;  /* 0x00011100ff0417ac */ /* 0x000e720008000a00 */
[----:B------:R-:W-:Y:S01]  /*70a0*/  @P0 PLOP3.LUT P1, PT, P3, PT, PT, 0x80, 0x8 ;  /* 0x000000000008081c */ /* 0x000fe20001f2f070 */
[----:B-1----:R-:W-:Y:S04]  /*70b0*/  @UP1 UISETP.NE.U32.AND UP0, UPT, UR4, URZ, UPT ;  /* 0x000000ff0400128c */ /* 0x002fe8000bf05070 */
[----:B------:R-:W-:Y:S04]  /*70c0*/  @UP1 UISETP.NE.AND.EX UP0, UPT, UR5, URZ, UPT, UP0 ;  /* 0x000000ff0500128c */ /* 0x000fe8000bf05300 */
[----:B------:R-:W-:Y:S01]  /*70d0*/  @UP1 USEL UR4, URZ, 0xffffffff, UP0 ;  /* 0xffffffffff041887 */ /* 0x000fe20008000000 */
[----:B------:R-:W-:Y:S11]  /*70e0*/  @!P3 BRA `(.L_x_133) ;  /* 0x00000000002cb947 */ /* 0x000ff60003800000 */
[----:B------:R-:W-:Y:S01]  /*70f0*/  ISETP.NE.U32.AND P2, PT, R84, RZ, PT ;  /* 0x000000ff5400720c */ /* 0x000fe20003f45070 */
[----:B------:R-:W-:Y:S03]  /*7100*/  IMAD.MOV.U32 R96, RZ, RZ, 0x1 ;  /* 0x00000001ff607424 */ /* 0x000fe600078e00ff */
[----:B------:R-:W-:Y:S11]  /*7110*/  ISETP.NE.AND.EX P2, PT, R85, RZ, PT, P2 ;  /* 0x000000ff5500720c */ /* 0x000ff60003f45320 */
[----:B------:R-:W-:Y:S02]  /*7120*/  @!UPT UIADD3 URZ, UPT, UPT, URZ, URZ, URZ ;  /* 0x000000fffffff290 */ /* 0x000fe4000fffe0ff */
[----:B------:R-:W1:Y:S01]  /*7130*/  @P2 LDC.64 R2, c[0x0][0x888] ;  /* 0x00022200ff022b82 */ /* 0x000e620000000a00 */
[----:B------:R-:W-:Y:S04]  /*7140*/  @P2 IMAD R0, R86, UR36, RZ ;  /* 0x0000002456002c24 */ /* 0x000fe8000f8e02ff */
[----:B-1----:R-:W-:Y:S04]  /*7150*/  @P2 IMAD.WIDE R2, R0, 0x4, R2 ;  /* 0x0000000400022825 */ /* 0x002fe800078e0202 */
[----:B------:R-:W-:Y:S01]  /*7160*/  HFMA2 R0, -RZ, RZ, 0, 5.9604644775390625e-08 ;  /* 0x00000001ff007431 */ /* 0x000fe200000001ff */
[----:B-----5:R1:W5:Y:S04]  /*7170*/  @P2 LDG.E R49, desc[UR40][R2.64] ;  /* 0x0000002802312981 */ /* 0x020368000c1e1900 */
[----:B------:R-:W-:Y:S01]  /*7180*/  @!P2 PRMT R96, R0, 0x7610, R96 ;  /* 0x000076100060a816 */ /* 0x000fe20000000060 */
[----:B-1----:R-:W2:Y:S06]  /*7190*/  @!P2 LDC R49, c[0x0][0x880] ;  /* 0x00022000ff31ab82 */ /* 0x002eac0000000800 */
.L_x_133:
[----:B------:R-:W-:Y:S05]  /*71a0*/  @!P4 BRA `(.L_x_134) ;  /* 0x000000000020c947 */ /* 0x000fea0003800000 */
[----:B------:R-:W-:Y:S04]  /*71b0*/  ISETP.NE.U32.AND P2, PT, R80, RZ, PT ;  /* 0x000000ff5000720c */ /* 0x000fe80003f45070 */
[----:B------:R-:W-:Y:S11]  /*71c0*/  ISETP.NE.AND.EX P2, PT, R81, RZ, PT, P2 ;  /* 0x000000ff5100720c */ /* 0x000ff60003f45320 */
[----:B------:R-:W-:Y:S02]  /*71d0*/  @!UPT UIADD3 URZ, UPT, UPT, URZ, URZ, URZ ;  /* 0x000000fffffff290 */ /* 0x000fe4000fffe0ff */
[----:B------:R-:W1:Y:S01]  /*71e0*/  @P2 LDC.64 R2, c[0x0][0x8a8] ;  /* 0x00022a00ff022b82 */ /* 0x000e620000000a00 */
[----:B------:R-:W-:Y:S04]  /*71f0*/  @P2 IMAD R0, R82, UR36, RZ ;  /* 0x0000002452002c24 */ /* 0x000fe8000f8e02ff */
[----:B-1----:R-:W-:Y:S05]  /*7200*/  @P2 IMAD.WIDE R2, R0, 0x4, R2 ;  /* 0x0000000400022825 */ /* 0x002fea00078e0202 */
[----:B-----5:R1:W5:Y:S02]  /*7210*/  @P2 LDG.E R47, desc[UR40][R2.64] ;  /* 0x00000028022f2981 */ /* 0x020364000c1e1900 */
[----:B-1----:R-:W3:Y:S02]  /*7220*/  @!P2 LDC R47, c[0x0][0x8a0] ;  /* 0x00022800ff2fab82 */ /* 0x002ee40000000800 */
.L_x_134:
[----:B--2--5:R-:W-:Y:S01]  /*7230*/  @P0 FSETP.NEU.AND P4, PT, R49, RZ, PT ;  /* 0x000000ff3100020b */ /* 0x024fe20003f8d000 */
[----:B------:R-:W-:Y:S01]  /*7240*/  IMAD.U32 R0, RZ, RZ, UR4 ;  /* 0x00000004ff007e24 */ /* 0x000fe2000f8e00ff */
[----:B------:R-:W-:Y:S01]  /*7250*/  @P0 LOP3.LUT P2, RZ, R96, 0xff, RZ, 0xc0, !PT ;  /* 0x000000ff60ff0812 */ /* 0x000fe2000784c0ff */
[----:B------:R-:W-:Y:S01]  /*7260*/  BSSY B1, `(.L_x_135) ;  /* 0x0000039000017945 */ /* 0x000fe20003800000 */
[----:B------:R-:W-:Y:S02]  /*7270*/  @P0 SEL R9, RZ, 0xffffffff, P4 ;  /* 0xffffffffff090807 */ /* 0x000fe40002000000 */
[----:B------:R-:W-:Y:S02]  /*7280*/  CS2R R54, SRZ ;  /* 0x0000000000367805 */ /* 0x000fe4000001ff00 */
[----:B------:R-:W-:Y:S02]  /*7290*/  LEA R92, R44, UR43, 0x3 ;  /* 0x0000002b2c5c7c11 */ /* 0x000fe4000f8e18ff */
[----:B------:R-:W-:Y:S02]  /*72a0*/  CS2R R52, SRZ ;  /* 0x0000000000347805 */ /* 0x000fe4000001ff00 */
[----:B------:R-:W-:Y:S02]  /*72b0*/  @P1 SEL R9, R0, R9, !P2 ;  /* 0x0000000900091207 */ /* 0x000fe40005000000 */
[----:B------:R-:W-:Y:S02]  /*72c0*/  CS2R R58, SRZ ;  /* 0x00000000003a7805 */ /* 0x000fe4000001ff00 */
[----:B------:R-:W-:Y:S02]  /*72d0*/  SHF.L.U32 R7, R108, 0x1f, RZ ;  /* 0x0000001f6c077819 */ /* 0x000fe400000006ff */
[----:B------:R-:W-:Y:S02]  /*72e0*/  CS2R R56, SRZ ;  /* 0x0000000000387805 */ /* 0x000fe4000001ff00 */
[----:B------:R-:W-:Y:S02]  /*72f0*/  @P0 LOP3.LUT R9, R9, 0x1, RZ, 0xc0, !PT ;  /* 0x0000000109090812 */ /* 0x000fe400078ec0ff */
[C---:B------:R-:W-:Y:S02]  /*7300*/  LEA.HI R5, R44.reuse, R44, RZ, 0x1 ;  /* 0x0000002c2c057211 */ /* 0x040fe400078f08ff */
[----:B------:R-:W-:Y:S02]  /*7310*/  ISETP.NE.U32.OR P1, PT, R9, 0x1, !P0 ;  /* 0x000000010900780c */ /* 0x000fe40004725470 */
[----:B------:R-:W-:Y:S01]  /*7320*/  PLOP3.LUT P5, PT, PT, PT, PT, 0x8, 0x80 ;  /* 0x000000000080781c */ /* 0x000fe20003fae170 */
[C---:B------:R-:W-:Y:S01]  /*7330*/  IMAD.SHL.U32 R3, R5.reuse, 0x20, RZ ;  /* 0x0000002005037824 */ /* 0x040fe200078e00ff */
[----:B------:R-:W-:Y:S04]  /*7340*/  LOP3.LUT R5, R5, 0xffe, RZ, 0xc0, !PT ;  /* 0x00000ffe05057812 */ /* 0x000fe800078ec0ff */
[----:B------:R-:W-:Y:S01]  /*7350*/  LOP3.LUT R3, R3, 0xffffffc0, RZ, 0xc0, !PT ;  /* 0xffffffc003037812 */ /* 0x000fe200078ec0ff */
[----:B------:R-:W-:Y:S04]  /*7360*/  IMAD.IADD R32, R44, 0x1, -R5 ;  /* 0x000000012c207824 */ /* 0x000fe800078e0a05 */
[----:B------:R-:W-:Y:S01]  /*7370*/  @P1 SHF.L.U32 R2, R106, 0x1f, RZ ;  /* 0x0000001f6a021819 */ /* 0x000fe200000006ff */
[----:B------:R-:W-:Y:S03]  /*7380*/  IMAD.IADD R3, R46, 0x1, R3 ;  /* 0x000000012e037824 */ /* 0x000fe600078e0203 */
[----:B------:R-:W1:Y:S01]  /*7390*/  @P1 SYNCS.PHASECHK.TRANS64.TRYWAIT P0, [UR43+0x360], R2 ;  /* 0x00036002ff0015a7 */ /* 0x000e62000800112b */
[----:B------:R-:W-:Y:S01]  /*73a0*/  IMAD R32, R32, 0x100000, R3 ;  /* 0x0010000020207824 */ /* 0x000fe200078e0203 */
[----:B------:R2:W4:Y:S01]  /*73b0*/  SYNCS.PHASECHK.TRANS64.TRYWAIT P4, [R92+URZ+0x3a0], R7 ;  /* 0x0003a0075c0075a7 */ /* 0x00052200080811ff */
[----:B-1----:R-:W-:Y:S01]  /*73c0*/  @P1 PLOP3.LUT P5, PT, P0, PT, PT, 0x8, 0x80 ;  /* 0x000000000080181c */ /* 0x002fe200007ae170 */
[----:B------:R-:W-:Y:S01]  /*73d0*/  @!UPT UIADD3 URZ, UPT, UPT, URZ, URZ, URZ ;  /* 0x000000fffffff290 */ /* 0x000fe2000fffe0ff */
[----:B--2---:R-:W-:Y:S11]  /*73e0*/  @!P1 BRA `(.L_x_136) ;  /* 0x0000000000809947 */ /* 0x004ff60003800000 */
[----:B------:R-:W-:Y:S01]  /*73f0*/  ISETP.NE.U32.AND P0, PT, RZ, UR38, PT ;  /* 0x00000026ff007c0c */ /* 0x000fe2000bf05070 */
[----:B------:R-:W-:Y:S01]  /*7400*/  BSSY B0, `(.L_x_137) ;  /* 0x0000012000007945 */ /* 0x000fe20003800000 */
[----:B------:R-:W-:Y:S02]  /*7410*/  FSETP.NEU.AND P2, PT, R49, RZ, PT ;  /* 0x000000ff3100720b */ /* 0x000fe40003f4d000 */
[----:B------:R-:W-:Y:S02]  /*7420*/  CS2R R58, SRZ ;  /* 0x00000000003a7805 */ /* 0x000fe4000001ff00 */
[----:B------:R-:W-:Y:S02]  /*7430*/  ISETP.NE.AND.EX P0, PT, RZ, UR39, PT, P0 ;  /* 0x00000027ff007c0c */ /* 0x000fe4000bf05300 */
[----:B------:R-:W-:Y:S02]  /*7440*/  CS2R R56, SRZ ;  /* 0x0000000000387805 */ /* 0x000fe4000001ff00 */
[----:B------:R-:W-:Y:S02]  /*7450*/  LOP3.LUT P1, RZ, R96, 0xff, RZ, 0xc0, !PT ;  /* 0x000000ff60ff7812 */ /* 0x000fe4000782c0ff */
[----:B------:R-:W-:Y:S02]  /*7460*/  CS2R R54, SRZ ;  /* 0x0000000000367805 */ /* 0x000fe4000001ff00 */
[----:B------:R-:W-:Y:S02]  /*7470*/  SEL R0, RZ, 0xffffffff, P2 ;  /* 0xffffffffff007807 */ /* 0x000fe40001000000 */
[----:B------:R-:W-:Y:S02]  /*7480*/  CS2R R52, SRZ ;  /* 0x0000000000347805 */ /* 0x000fe4000001ff00 */
[----:B------:R-:W-:Y:S04]  /*7490*/  SEL R3, RZ, 0xffffffff, P0 ;  /* 0xffffffffff037807 */ /* 0x000fe80000000000 */
[----:B------:R-:W-:Y:S04]  /*74a0*/  @P3 SEL R0, R3, R0, !P1 ;  /* 0x0000000003003207 */ /* 0x000fe80004800000 */
[----:B------:R-:W-:Y:S04]  /*74b0*/  LOP3.LUT R0, R0, 0x1, RZ, 0xc0, !PT ;  /* 0x0000000100007812 */ /* 0x000fe800078ec0ff */
[----:B------:R-:W-:Y:S01]  /*74c0*/  ISETP.NE.U32.AND P0, PT, R0, 0x1, PT ;  /* 0x000000010000780c */ /* 0x000fe20003f05070 */
[----:B------:R-:W-:Y:S01]  /*74d0*/  @!UPT UIADD3 URZ, UPT, UPT, URZ, URZ, URZ ;  /* 0x000000fffffff290 */ /* 0x000fe2000fffe0ff */
[----:B------:R-:W-:Y:S11]  /*74e0*/  @!P5 BRA `(.L_x_138) ;  /* 0x00000000000cd947 */ /* 0x000ff60003800000 */
[----:B------:R-:W-:Y:S04]  /*74f0*/  SHF.L.U32 R3, R106, 0x1f, RZ ;  /* 0x0000001f6a037819 */ /* 0x000fe800000006ff */
[----:B------:R-:W1:Y:S02]  /*7500*/  SYNCS.PHASECHK.TRANS64.TRYWAIT P1, [UR43+0x360], R3 ;  /* 0x00036003ff0075a7 */ /* 0x000e64000802112b */
[----:B-1----:R-:W-:Y:S05]  /*7510*/  @!P1 BRA `(.L_x_139) ;  /* 0x0000002800049947 */ /* 0x002fea0003800000 */
.L_x_138:
[----:B------:R-:W-:Y:S05]  /*7520*/  BSYNC B0 ;  /* 0x0000000000007941 */ /* 0x000fea0003800000 */
.L_x_137:
[----:B------:R2:W1:Y:S01]  /*7530*/  @P0 LDS.128 R56, [R103+UR43+0x600] ;  /* 0x0006002b67380984 */ /* 0x0004620008000c00 */
[----:B------:R-:W-:Y:S01]  /*7540*/  UIADD3 UR4, UPT, UPT, UR43, 0x368, URZ ;  /* 0x000003682b047890 */ /* 0x000fe2000fffe0ff */
[----:B------:R-:W-:Y:S02]  /*7550*/  LOP3.LUT R106, R106, 0x1, RZ, 0x3c, !PT ;  /* 0x000000016a6a7812 */ /* 0x000fe400078e3cff */
[----:B------:R2:W1:Y:S01]  /*7560*/  @P0 LDS.128 R52, [R102+0x10] ;  /* 0x0000100066340984 */ /* 0x0004620000000c00 */
[----:B------:R-:W-:Y:S01]  /*7570*/  UPRMT UR4, UR37, 0x654, UR4 ;  /* 0x0000065425047896 */ /* 0x000fe20008000004 */
[----:B------:R-:W-:Y:S01]  /*7580*/  @!PT LDS RZ, [RZ] ;  /* 0x00000000fffff984 */ /* 0x000fe20000000800 */
[----:B------:R-:W-:Y:S01]  /*7590*/  @!PT LDS RZ, [RZ] ;  /* 0x00000000fffff984 */ /* 0x000fe20000000800 */
[----:B------:R-:W-:Y:S01]  /*75a0*/  @!PT LDS RZ, [RZ] ;  /* 0x00000000fffff984 */ /* 0x000fe20000000800 */
[----:B------:R-:W-:Y:S01]  /*75b0*/  @!PT LDS RZ, [RZ] ;  /* 0x00000000fffff984 */ /* 0x000fe20000000800 */
[----:B------:R5:W-:Y:S06]  /*75c0*/  MEMBAR.ALL.CTA ;  /* 0x0000000000007992 */ /* 0x000bec0000008000 */
[----:B-----5:R-:W5:Y:S02]  /*75d0*/  FENCE.VIEW.ASYNC.S ;  /* 0x00000000000073c6 */ /* 0x020f640000000000 */
[----:B-----5:R-:W-:Y:S03]  /*75e0*/  SYNCS.ARRIVE.TRANS64.RED.A1T0 RZ, [UR4], RZ ;  /* 0x000000ffffff79a7 */ /* 0x020fe60008100404 */
.L_x_136:
[----:B------:R-:W-:Y:S05]  /*75f0*/  BSYNC B1 ;  /* 0x0000000000017941 */ /* 0x000fea0003800000 */
.L_x_135:
[----:B-1----:R-:W-:Y:S04]  /*7600*/  SHF.R.U32.HI R3, RZ, 0x15, R32 ;  /* 0x00000015ff037819 */ /* 0x002fe80000011620 */
[----:B------:R-:W-:Y:S01]  /*7610*/  LOP3.LUT P0, RZ, R3, 0x3, R104, 0x48, !PT ;  /* 0x0000000303ff7812 */ /* 0x000fe20007804868 */
[----:B------:R-:W-:Y:S01]  /*7620*/  @!UPT UIADD3 URZ, UPT, UPT, URZ, URZ, URZ ;  /* 0x000000fffffff290 */ /* 0x000fe2000fffe0ff */
[----:B----4-:R-:W-:Y:S11]  /*7630*/  @P4 BRA `(.L_x_140) ;  /* 0x0000000000084947 */ /* 0x010ff60003800000 */
[----:B------:R-:W1:Y:S02]  /*7640*/  SYNCS.PHASECHK.TRANS64.TRYWAIT P1, [R92+URZ+0x3a0], R7 ;  /* 0x0003a0075c0075a7 */ /* 0x000e6400080211ff */
[----:B-1----:R-:W-:Y:S05]  /*7650*/  @!P1 BRA `(.L_x_141) ;  /* 0x0000002400cc9947 */ /* 0x002fea0003800000 */
.L_x_140:
[----:B------:R-:W-:Y:S05]  /*7660*/  @!P0 BRA `(.L_x_142) ;  /* 0x0000000000408947 */ /* 0x000fea0003800000 */
[----:B------:R-:W4:Y:S01]  /*7670*/  LDCU.64 UR8, c[0x4][0x70] ;  /* 0x01000e00ff0877ac */ /* 0x000f220008000a00 */
[----:B------:R-:W-:Y:S01]  /*7680*/  MOV R3, 0x0 ;  /* 0x0000000000037802 */ /* 0x000fe20000000f00 */
[----:B------:R-:W-:Y:S02]  /*7690*/  HFMA2 R12, -RZ, RZ, 0, 5.9604644775390625e-08 ;  /* 0x00000001ff0c7431 */ /* 0x000fe400000001ff */
[----:B------:R-:W-:Y:S02]  /*76a0*/  IMAD.MOV.U32 R8, RZ, RZ, 0x192 ;  /* 0x00000192ff087424 */ /* 0x000fe400078e00ff */
[----:B------:R-:W-:Y:S01]  /*76b0*/  IMAD.MOV.U32 R13, RZ, RZ, RZ ;  /* 0x000000ffff0d7224 */ /* 0x000fe200078e00ff */
[----:B------:R-:W1:Y:S01]  /*76c0*/  LDCU.64 UR6, c[0x4][0x78] ;  /* 0x01000f00ff0677ac */ /* 0x000e620008000a00 */
[----:B------:R-:W2:Y:S01]  /*76d0*/  LDC.64 R2, c[0x4][R3] ;  /* 0x0100000003027b82 */ /* 0x000ea20000000a00 */
[----:B------:R-:W5:Y:S01]  /*76e0*/  LDCU.64 UR4, c[0x4][0x10] ;  /* 0x01000200ff0477ac */ /* 0x000f620008000a00 */
[----:B----4-:R-:W-:Y:S01]  /*76f0*/  MOV R5, UR9 ;  /* 0x0000000900057c02 */ /* 0x010fe20008000f00 */
[----:B------:R-:W-:Y:S01]  /*7700*/  IMAD.U32 R4, RZ, RZ, UR8 ;  /* 0x00000008ff047e24 */ /* 0x000fe2000f8e00ff */
[----:B-1----:R-:W-:Y:S01]  /*7710*/  MOV R7, UR7 ;  /* 0x0000000700077c02 */ /* 0x002fe20008000f00 */
[----:B------:R-:W-:Y:S01]  /*7720*/  IMAD.U32 R6, RZ, RZ, UR6 ;  /* 0x00000006ff067e24 */ /* 0x000fe2000f8e00ff */
[----:B-----5:R-:W-:Y:S01]  /*7730*/  MOV R11, UR5 ;  /* 0x00000005000b7c02 */ /* 0x020fe20008000f00 */
[----:B------:R-:W-:Y:S02]  /*7740*/  IMAD.U32 R10, RZ, RZ, UR4 ;  /* 0x00000004ff0a7e24 */ /* 0x000fe4000f8e00ff */
[----:B------:R-:W-:Y:S07]  /*7750*/  LEPC R20, `(.L_x_142) ;  /* 0x000000001014794e */ /* 0x000fee0000000000 */
[----:B--23--:R-:W-:Y:S05]  /*7760*/  CALL.ABS.NOINC R2 ;  /* 0x0000000002007343 */ /* 0x00cfea0003c00000 */
.L_x_142:
[----:B------:R-:W-:Y:S01]  /*7770*/  LOP3.LUT P0, RZ, R101, 0x60, RZ, 0xc0, !PT ;  /* 0x0000006065ff7812 */ /* 0x000fe2000780c0ff */
[----:B------:R-:W-:Y:S05]  /*7780*/  WARPSYNC.ALL ;  /* 0x0000000000007948 */ /* 0x000fea0003800000 */
[----:B------:R-:W-:Y:S01]  /*7790*/  R2UR UR4, R32 ;  /* 0x00000000200472ca */ /* 0x000fe200000e0000 */
[----:B------:R-:W-:Y:S01]  /*77a0*/  BSSY.RECONVERGENT B0, `(.L_x_143) ;  /* 0x00000a0000007945 */ /* 0x000fe20003800200 */
[-C--:B------:R-:W-:Y:S02]  /*77b0*/  F2FP.F16.E4M3.UNPACK_B R50, R56.reuse ;  /* 0x00000038ff32723e */ /* 0x080fe400020006ff */
[----:B------:R-:W-:Y:S02]  /*77c0*/  F2FP.F16.E4M3.UNPACK_B R63, R56.H1 ;  /* 0x00000038ff3f723e */ /* 0x000fe400030006ff */
[-C--:B------:R-:W-:Y:S01]  /*77d0*/  F2FP.F16.E4M3.UNPACK_B R56, R57.reuse ;  /* 0x00000039ff38723e */ /* 0x080fe200020006ff */
[--C-:B------:R-:W-:Y:S01]  /*77e0*/  HADD2.F32 R48, -RZ, R50.reuse.H0_H0 ;  /* 0x20000032ff307230 */ /* 0x100fe20000004100 */
[----:B------:R-:W-:Y:S01]  /*77f0*/  F2FP.F16.E4M3.UNPACK_B R57, R57.H1 ;  /* 0x00000039ff39723e */ /* 0x000fe200030006ff */
[----:B------:R-:W-:Y:S01]  /*7800*/  HADD2.F32 R50, -RZ, R50.H1_H1 ;  /* 0x30000032ff327230 */ /* 0x000fe20000004100 */
[-C--:B------:R-:W-:Y:S01]  /*7810*/  F2FP.F16.E4M3.UNPACK_B R66, R52.reuse ;  /* 0x00000034ff42723e */ /* 0x080fe200020006ff */
[--C-:B------:R-:W-:Y:S01]  /*7820*/  HADD2.F32 R51, -RZ, R63.reuse.H0_H0 ;  /* 0x2000003fff337230 */ /* 0x100fe20000004100 */
[----:B------:R-:W-:Y:S01]  /*7830*/  F2FP.F16.E4M3.UNPACK_B R68, R52.H1 ;  /* 0x00000034ff44723e */ /* 0x000fe200030006ff */
[----:B-1----:R-:W-:Y:S01]  /*7840*/  LDTM.16dp32bit_t0_t15.x32 R4, tmem[UR4] ;  /* 0x00000004000479ee */ /* 0x002fe20008a80000 */
[----:B------:R-:W3:Y:S01]  /*7850*/  LDTM.16dp32bit_t16_t31.x32 R4, tmem[UR4+0x20] ;  /* 0x00002004000479ee */ /* 0x000ee20008aa0000 */
[----:B------:R-:W-:Y:S01]  /*7860*/  NOP ;  /* 0x0000000000007918 */ /* 0x000fe20000000000 */
[----:B------:R-:W-:Y:S01]  /*7870*/  R2UR UR5, R92 ;  /* 0x000000005c0572ca */ /* 0x000fe200000e0000 */
[--C-:B------:R-:W-:Y:S01]  /*7880*/  HADD2.F32 R65, -RZ, R66.reuse.H0_H0 ;  /* 0x20000042ff417230 */ /* 0x100fe20000004100 */
[----:B------:R-:W-:Y:S01]  /*7890*/  F2FP.F16.E4M3.UNPACK_B R61, R58 ;  /* 0x0000003aff3d723e */ /* 0x000fe200020006ff */
[----:B------:R-:W-:Y:S01]  /*78a0*/  HADD2.F32 R67, -RZ, R66.H1_H1 ;  /* 0x30000042ff437230 */ /* 0x000fe20000004100 */
[-C--:B------:R-:W-:Y:S01]  /*78b0*/  F2FP.F16.E4M3.UNPACK_B R70, R53.reuse ;  /* 0x00000035ff46723e */ /* 0x080fe200020006ff */
[----:B------:R-:W-:Y:S01]  /*78c0*/  HADD2.F32 R52, -RZ, R63.H1_H1 ;  /* 0x3000003fff347230 */ /* 0x000fe20000004100 */
[----:B------:R-:W-:Y:S01]  /*78d0*/  F2FP.F16.E4M3.UNPACK_B R72, R53.H1 ;  /* 0x00000035ff48723e */ /* 0x000fe200030006ff */
[----:B------:R-:W-:Y:S01]  /*78e0*/  HADD2.F32 R53, -RZ, R56.H0_H0 ;  /* 0x20000038ff357230 */ /* 0x000fe20000004100 */
[-C--:B------:R-:W-:Y:S01]  /*78f0*/  F2FP.F16.E4M3.UNPACK_B R74, R54.reuse ;  /* 0x00000036ff4a723e */ /* 0x080fe200020006ff */
[----:B------:R-:W-:Y:S01]  /*7900*/  HADD2.F32 R69, -RZ, R70.H0_H0 ;  /* 0x20000046ff457230 */ /* 0x000fe20000004100 */
[----:B------:R-:W-:Y:S01]  /*7910*/  F2FP.F16.E4M3.UNPACK_B R76, R54.H1 ;  /* 0x00000036ff4c723e */ /* 0x000fe200030006ff */
[----:B------:R-:W-:Y:S01]  /*7920*/  HADD2.F32 R54, -RZ, R56.H1_H1 ;  /* 0x30000038ff367230 */ /* 0x000fe20000004100 */
[----:B------:R-:W-:Y:S01]  /*7930*/  F2FP.F16.E4M3.UNPACK_B R60, R58.H1 ;  /* 0x0000003aff3c723e */ /* 0x000fe200030006ff */
[----:B------:R-:W-:Y:S01]  /*7940*/  UIADD3 UR5, UPT, UPT, UR5, 0x3c0, URZ ;  /* 0x000003c005057890 */ /* 0x000fe2000fffe0ff */
[----:B------:R-:W-:Y:S01]  /*7950*/  HADD2.F32 R58, -RZ, R61.H1_H1 ;  /* 0x3000003dff3a7230 */ /* 0x000fe20000004100 */
[----:B------:R-:W-:Y:S01]  /*7960*/  F2FP.F16.E4M3.UNPACK_B R77, R55 ;  /* 0x00000037ff4d723e */ /* 0x000fe200020006ff */
[----:B------:R-:W-:Y:S01]  /*7970*/  HADD2.F32 R70, -RZ, R70.H1_H1 ;  /* 0x30000046ff467230 */ /* 0x000fe20000004100 */
[----:B------:R-:W-:Y:S01]  /*7980*/  UPRMT UR5, UR37, 0x654, UR5 ;  /* 0x0000065425057896 */ /* 0x000fe20008000005 */
[--C-:B------:R-:W-:Y:S01]  /*7990*/  HADD2.F32 R73, -RZ, R74.reuse.H0_H0 ;  /* 0x2000004aff497230 */ /* 0x100fe20000004100 */
[----:B------:R-:W-:Y:S01]  /*79a0*/  F2FP.F16.E4M3.UNPACK_B R62, R59 ;  /* 0x0000003bff3e723e */ /* 0x000fe200020006ff */
[----:B------:R-:W-:Y:S01]  /*79b0*/  HADD2.F32 R74, -RZ, R74.H1_H1 ;  /* 0x3000004aff4a7230 */ /* 0x000fe20000004100 */
[----:B------:R-:W-:Y:S01]  /*79c0*/  F2FP.F16.E4M3.UNPACK_B R78, R55.H1 ;  /* 0x00000037ff4e723e */ /* 0x000fe200030006ff */
[C---:B---3--:R-:W-:Y:S01]  /*79d0*/  FMUL R4, R47.reuse, R4 ;  /* 0x000000042f047220 */ /* 0x048fe20000400000 */
[C---:B------:R-:W-:Y:S01]  /*79e0*/  FMUL R5, R47.reuse, R5 ;  /* 0x000000052f057220 */ /* 0x040fe20000400000 */
[C---:B------:R-:W-:Y:S01]  /*79f0*/  FMUL R8, R47.reuse, R8 ;  /* 0x000000082f087220 */ /* 0x040fe20000400000 */
[----:B------:R-:W-:Y:S01]  /*7a00*/  FMUL R9, R47, R9 ;  /* 0x000000092f097220 */ /* 0x000fe20000400000 */
[----:B------:R-:W-:Y:S01]  /*7a10*/  SYNCS.ARRIVE.TRANS64.RED.A1T0 RZ, [UR5], RZ ;  /* 0x000000ffffff79a7 */ /* 0x000fe20008100405 */
[C---:B------:R-:W-:Y:S01]  /*7a20*/  FFMA R4, R49.reuse, R48, R4 ;  /* 0x0000003031047223 */ /* 0x040fe20000000004 */
[----:B------:R-:W-:Y:S01]  /*7a30*/  FFMA R5, R49, R50, R5 ;  /* 0x0000003231057223 */ /* 0x000fe20000000005 */
[C---:B------:R-:W-:Y:S01]  /*7a40*/  FMUL R12, R47.reuse, R12 ;  /* 0x0000000c2f0c7220 */ /* 0x040fe20000400000 */
        /* <DEDUP_REMOVED lines=9> */
[----:B------:R-:W-:Y:S02]  /*7ae0*/  HADD2.F32 R48, -RZ, R77.H1_H1 ;  /* 0x3000004dff307230 */ /* 0x000fe40000004100 */
[C---:B------:R-:W-:Y:S01]  /*7af0*/  FMUL R28, R47.reuse, R32 ;  /* 0x000000202f1c7220 */ /* 0x040fe20000400000 */
[C---:B------:R-:W-:Y:S01]  /*7b00*/  FMUL R29, R47.reuse, R33 ;  /* 0x000000212f1d7220 */ /* 0x040fe20000400000 */
[C---:B------:R-:W-:Y:S01]  /*7b10*/  FMUL R6, R47.reuse, R6 ;  /* 0x000000062f067220 */ /* 0x040fe20000400000 */
[C---:B------:R-:W-:Y:S01]  /*7b20*/  FMUL R7, R47.reuse, R7 ;  /* 0x000000072f077220 */ /* 0x040fe20000400000 */
[--C-:B------:R-:W-:Y:S02]  /*7b30*/  HADD2.F32 R55, -RZ, R57.reuse.H0_H0 ;  /* 0x20000039ff377230 */ /* 0x100fe40000004100 */
[----:B------:R-:W-:Y:S01]  /*7b40*/  FMUL R10, R47, R10 ;  /* 0x0000000a2f0a7220 */ /* 0x000fe20000400000 */
[C---:B------:R-:W-:Y:S01]  /*7b50*/  FFMA R6, R49.reuse, R51, R6 ;  /* 0x0000003331067223 */ /* 0x040fe20000000006 */
[----:B------:R-:W-:Y:S02]  /*7b60*/  HADD2.F32 R56, -RZ, R57.H1_H1 ;  /* 0x30000039ff387230 */ /* 0x000fe40000004100 */
[C---:B------:R-:W-:Y:S01]  /*7b70*/  FFMA R7, R49.reuse, R52, R7 ;  /* 0x0000003431077223 */ /* 0x040fe20000000007 */
[C---:B------:R-:W-:Y:S01]  /*7b80*/  FFMA R8, R49.reuse, R53, R8 ;  /* 0x0000003531087223 */ /* 0x040fe20000000008 */
[C---:B------:R-:W-:Y:S01]  /*7b90*/  FFMA R9, R49.reuse, R54, R9 ;  /* 0x0000003631097223 */ /* 0x040fe20000000009 */
[----:B------:R-:W-:Y:S02]  /*7ba0*/  HADD2.F32 R57, -RZ, R61.H0_H0 ;  /* 0x2000003dff397230 */ /* 0x000fe40000004100 */
[----:B------:R-:W-:Y:S01]  /*7bb0*/  FFMA R10, R49, R55, R10 ;  /* 0x00000037310a7223 */ /* 0x000fe2000000000a */
[----:B------:R-:W-:Y:S01]  /*7bc0*/  F2FP.SATFINITE.E4M3.F32.PACK_AB_MERGE_C R92, R7, R6, RZ ;  /* 0x00000006075c723e */ /* 0x000fe200048070ff */
[----:B------:R-:W-:Y:S02]  /*7bd0*/  HADD2.F32 R61, -RZ, R62.H0_H0 ;  /* 0x2000003eff3d7230 */ /* 0x000fe40000004100 */
[----:B------:R-:W-:Y:S01]  /*7be0*/  FMUL R11, R47, R11 ;  /* 0x0000000b2f0b7220 */ /* 0x000fe20000400000 */
[----:B------:R-:W-:Y:S01]  /*7bf0*/  F2FP.F16.E4M3.UNPACK_B R64, R59.H1 ;  /* 0x0000003bff40723e */ /* 0x000fe200030006ff */
[----:B------:R-:W-:Y:S01]  /*7c00*/  HADD2.F32 R59, -RZ, R60.H0_H0 ;  /* 0x2000003cff3b7230 */ /* 0x000fe20000004100 */
[----:B------:R-:W-:Y:S01]  /*7c10*/  F2FP.SATFINITE.E4M3.F32.PACK_AB_MERGE_C R92, R5, R4, R92 ;  /* 0x00000004055c723e */ /* 0x000fe2000480705c */
[C---:B------:R-:W-:Y:S01]  /*7c20*/  FFMA R11, R49.reuse, R56, R11 ;  /* 0x00000038310b7223 */ /* 0x040fe2000000000b */
[C---:B------:R-:W-:Y:S01]  /*7c30*/  FFMA R12, R49.reuse, R57, R12 ;  /* 0x00000039310c7223 */ /* 0x040fe2000000000c */
[----:B------:R-:W-:Y:S01]  /*7c40*/  FFMA R13, R49, R58, R13 ;  /* 0x0000003a310d7223 */ /* 0x000fe2000000000d */
[----:B------:R-:W-:Y:S02]  /*7c50*/  HADD2.F32 R62, -RZ, R62.H1_H1 ;  /* 0x3000003eff3e7230 */ /* 0x000fe40000004100 */
[----:B------:R-:W-:Y:S01]  /*7c60*/  FMUL R14, R47, R14 ;  /* 0x0000000e2f0e7220 */ /* 0x000fe20000400000 */
[----:B------:R-:W-:Y:S01]  /*7c70*/  HADD2.F32 R60, -RZ, R60.H1_H1 ;  /* 0x3000003cff3c7230 */ /* 0x000fe20000004100 */
[----:B------:R-:W-:Y:S01]  /*7c80*/  F2FP.SATFINITE.E4M3.F32.PACK_AB_MERGE_C R93, R11, R10, RZ ;  /* 0x0000000a0b5d723e */ /* 0x000fe200048070ff */
[----:B------:R-:W-:Y:S02]  /*7c90*/  HADD2.F32 R51, -RZ, R77.H0_H0 ;  /* 0x2000004dff337230 */ /* 0x000fe40000004100 */
[----:B------:R-:W-:Y:S01]  /*7ca0*/  FFMA R14, R49, R59, R14 ;  /* 0x0000003b310e7223 */ /* 0x000fe2000000000e */
[----:B------:R-:W-:Y:S01]  /*7cb0*/  FMUL R15, R47, R15 ;  /* 0x0000000f2f0f7220 */ /* 0x000fe20000400000 */
[--C-:B------:R-:W-:Y:S01]  /*7cc0*/  HADD2.F32 R63, -RZ, R64.reuse.H0_H0 ;  /* 0x20000040ff3f7230 */ /* 0x100fe20000004100 */
[----:B------:R-:W-:Y:S01]  /*7cd0*/  F2FP.SATFINITE.E4M3.F32.PACK_AB_MERGE_C R93, R9, R8, R93 ;  /* 0x00000008095d723e */ /* 0x000fe2000480705d */
[----:B------:R-:W-:Y:S02]  /*7ce0*/  HADD2.F32 R64, -RZ, R64.H1_H1 ;  /* 0x30000040ff407230 */ /* 0x000fe40000004100 */
[C---:B------:R-:W-:Y:S01]  /*7cf0*/  FFMA R15, R49.reuse, R60, R15 ;  /* 0x0000003c310f7223 */ /* 0x040fe2000000000f */
[C---:B------:R-:W-:Y:S01]  /*7d00*/  FFMA R16, R49.reuse, R61, R16 ;  /* 0x0000003d31107223 */ /* 0x040fe20000000010 */
[----:B------:R-:W-:Y:S01]  /*7d10*/  FFMA R17, R49, R62, R17 ;  /* 0x0000003e31117223 */ /* 0x000fe20000000011 */
[C---:B------:R-:W-:Y:S01]  /*7d20*/  FMUL R18, R47.reuse, R18 ;  /* 0x000000122f127220 */ /* 0x040fe20000400000 */
[C---:B------:R-:W-:Y:S01]  /*7d30*/  FMUL R19, R47.reuse, R19 ;  /* 0x000000132f137220 */ /* 0x040fe20000400000 */
[--C-:B------:R-:W-:Y:S02]  /*7d40*/  HADD2.F32 R66, -RZ, R68.reuse.H0_H0 ;  /* 0x20000044ff427230 */ /* 0x100fe40000004100 */
[----:B------:R-:W-:Y:S01]  /*7d50*/  FMUL R3, R47, R22 ;  /* 0x000000162f037220 */ /* 0x000fe20000400000 */
[C---:B------:R-:W-:Y:S01]  /*7d60*/  FFMA R18, R49.reuse, R63, R18 ;  /* 0x0000003f31127223 */ /* 0x040fe20000000012 */
[----:B------:R-:W-:Y:S02]  /*7d70*/  HADD2.F32 R68, -RZ, R68.H1_H1 ;  /* 0x30000044ff447230 */ /* 0x000fe40000004100 */
[----:B------:R-:W-:Y:S01]  /*7d80*/  FFMA R19, R49, R64, R19 ;  /* 0x0000004031137223 */ /* 0x000fe20000000013 */
[----:B------:R-:W-:Y:S01]  /*7d90*/  FMUL R23, R47, R23 ;  /* 0x000000172f177220 */ /* 0x000fe20000400000 */
[C---:B------:R-:W-:Y:S01]  /*7da0*/  FFMA R0, R49.reuse, R65, R0 ;  /* 0x0000004131007223 */ /* 0x040fe20000000000 */
[C---:B------:R-:W-:Y:S01]  /*7db0*/  FFMA R2, R49.reuse, R67, R2 ;  /* 0x0000004331027223 */ /* 0x040fe20000000002 */
[--C-:B------:R-:W-:Y:S02]  /*7dc0*/  HADD2.F32 R71, -RZ, R72.reuse.H0_H0 ;  /* 0x20000048ff477230 */ /* 0x100fe40000004100 */
[----:B------:R-:W-:Y:S01]  /*7dd0*/  FFMA R3, R49, R66, R3 ;  /* 0x0000004231037223 */ /* 0x000fe20000000003 */
[----:B------:R-:W-:Y:S02]  /*7de0*/  HADD2.F32 R72, -RZ, R72.H1_H1 ;  /* 0x30000048ff487230 */ /* 0x000fe40000004100 */
[----:B------:R-:W-:Y:S01]  /*7df0*/  FMUL R22, R47, R26 ;  /* 0x0000001a2f167220 */ /* 0x000fe20000400000 */
        /* <DEDUP_REMOVED lines=18> */
[----:B------:R-:W-:Y:S01]  /*7f20*/  F2FP.SATFINITE.E4M3.F32.PACK_AB_MERGE_C R94, R15, R14, RZ ;  /* 0x0000000e0f5e723e */ /* 0x000fe200048070ff */
[----:B------:R-:W-:Y:S01]  /*7f30*/  FFMA R28, R49, R51, R28 ;  /* 0x00000033311c7223 */ /* 0x000fe2000000001c */
[----:B------:R-:W-:Y:S01]  /*7f40*/  F2FP.SATFINITE.E4M3.F32.PACK_AB_MERGE_C R95, R19, R18, RZ ;  /* 0x00000012135f723e */ /* 0x000fe200048070ff */
[C---:B------:R-:W-:Y:S01]  /*7f50*/  FFMA R29, R49.reuse, R48, R29 ;  /* 0x00000030311d7223 */ /* 0x040fe2000000001d */
[C---:B------:R-:W-:Y:S01]  /*7f60*/  FFMA R30, R49.reuse, R77, R30 ;  /* 0x0000004d311e7223 */ /* 0x040fe2000000001e */
[----:B------:R-:W-:Y:S01]  /*7f70*/  FFMA R35, R49, R50, R35 ;  /* 0x0000003231237223 */ /* 0x000fe20000000023 */
[----:B------:R-:W-:Y:S02]  /*7f80*/  F2FP.SATFINITE.E4M3.F32.PACK_AB_MERGE_C R94, R13, R12, R94 ;  /* 0x0000000c0d5e723e */ /* 0x000fe4000480705e */
[----:B------:R-:W-:Y:S02]  /*7f90*/  F2FP.SATFINITE.E4M3.F32.PACK_AB_MERGE_C R95, R17, R16, R95 ;  /* 0x00000010115f723e */ /* 0x000fe4000480705f */
[----:B------:R-:W-:Y:S02]  /*7fa0*/  F2FP.SATFINITE.E4M3.F32.PACK_AB_MERGE_C R113, R23, R3, RZ ;  /* 0x000000031771723e */ /* 0x000fe400048070ff */
[----:B------:R-:W-:Y:S01]  /*7fb0*/  F2FP.SATFINITE.E4M3.F32.PACK_AB_MERGE_C R114, R27, R22, RZ ;  /* 0x000000161b72723e */ /* 0x000fe200048070ff */
[----:B------:R1:W-:Y:S01]  /*7fc0*/  STS.128 [R103+UR43+0x1600], R92 ;  /* 0x0016005c67007988 */ /* 0x0003e20008000c2b */
[----:B------:R-:W-:Y:S02]  /*7fd0*/  F2FP.SATFINITE.E4M3.F32.PACK_AB_MERGE_C R116, R31, R26, RZ ;  /* 0x0000001a1f74723e */ /* 0x000fe400048070ff */
[----:B------:R-:W-:Y:S02]  /*7fe0*/  F2FP.SATFINITE.E4M3.F32.PACK_AB_MERGE_C R117, R35, R30, RZ ;  /* 0x0000001e2375723e */ /* 0x000fe400048070ff */
[----:B------:R-:W-:Y:S02]  /*7ff0*/  F2FP.SATFINITE.E4M3.F32.PACK_AB_MERGE_C R112, R2, R0, R113 ;  /* 0x000000000270723e */ /* 0x000fe40004807071 */
[----:B------:R-:W-:Y:S02]  /*8000*/  F2FP.SATFINITE.E4M3.F32.PACK_AB_MERGE_C R113, R21, R20, R114 ;  /* 0x000000141571723e */ /* 0x000fe40004807072 */
[----:B------:R-:W-:Y:S02]  /*8010*/  F2FP.SATFINITE.E4M3.F32.PACK_AB_MERGE_C R114, R25, R24, R116 ;  /* 0x000000181972723e */ /* 0x000fe40004807074 */
[----:B------:R-:W-:Y:S02]  /*8020*/  F2FP.SATFINITE.E4M3.F32.PACK_AB_MERGE_C R115, R29, R28, R117 ;  /* 0x0000001c1d73723e */ /* 0x000fe40004807075 */
[----:B------:R-:W-:Y:S03]  /*8030*/  IADD3 R116, PT, PT, R44, 0x1, RZ ;  /* 0x000000012c747810 */ /* 0x000fe60007ffe0ff */
[----:B------:R1:W-:Y:S01]  /*8040*/  STS.128 [R102+0x1010], R112 ;  /* 0x0010107066007388 */ /* 0x0003e20000000c00 */
[----:B------:R-:W-:Y:S01]  /*8050*/  @!PT LDS RZ, [RZ] ;  /* 0x00000000fffff984 */ /* 0x000fe20000000800 */
[----:B------:R-:W-:Y:S01]  /*8060*/  @!PT LDS RZ, [RZ] ;  /* 0x00000000fffff984 */ /* 0x000fe20000000800 */
[----:B------:R-:W-:Y:S01]  /*8070*/  @!PT LDS RZ, [RZ] ;  /* 0x00000000fffff984 */ /* 0x000fe20000000800 */
[----:B------:R-:W-:Y:S01]  /*8080*/  @!PT LDS RZ, [RZ] ;  /* 0x00000000fffff984 */ /* 0x000fe20000000800 */
[----:B------:R3:W-:Y:S07]  /*8090*/  MEMBAR.ALL.CTA ;  /* 0x0000000000007992 */ /* 0x0007ee0000008000 */
[----:B---3--:R-:W3:Y:S02]  /*80a0*/  FENCE.VIEW.ASYNC.S ;  /* 0x00000000000073c6 */ /* 0x008ee40000000000 */
[----:B---3--:R-:W-:Y:S06]  /*80b0*/  BAR.SYNC.DEFER_BLOCKING 0x1, 0x80 ;  /* 0x0042000000007b1d */ /* 0x008fec0000010000 */
[----:B------:R-:W-:Y:S05]  /*80c0*/  @P0 BRA `(.L_x_144) ;  /* 0x0000000000340947 */ /* 0x000fea0003800000 */
[----:B------:R-:W-:Y:S01]  /*80d0*/  UIADD3 UR12, UPT, UPT, UR43, 0x1600, URZ ;  /* 0x000016002b0c7890 */ /* 0x000fe2000fffe0ff */
[----:B------:R-:W-:Y:S01]  /*80e0*/  R2UR UR9, R91 ;  /* 0x000000005b0972ca */ /* 0x000fe200000e0000 */
[----:B------:R-:W-:Y:S01]  /*80f0*/  UIADD3 UR10, UP0, UPT, UR46, 0x680, URZ ;  /* 0x000006802e0a7890 */ /* 0x000fe2000ff1e0ff */
[----:B------:R-:W-:Y:S01]  /*8100*/  R2UR UR8, R97 ;  /* 0x00000000610872ca */ /* 0x000fe200000e0000 */
[----:B------:R-:W-:Y:S02]  /*8110*/  UMOV UR7, UR36 ;  /* 0x0000002400077c82 */ /* 0x000fe40008000000 */
[----:B------:R-:W-:Y:S01]  /*8120*/  IMAD.U32 R109, RZ, RZ, UR12 ;  /* 0x0000000cff6d7e24 */ /* 0x000fe2000f8e00ff */
[----:B------:R-:W-:Y:S04]  /*8130*/  UIADD3.X UR11, UPT, UPT, URZ, UR47, URZ, UP0, !UPT ;  /* 0x0000002fff0b7290 */ /* 0x000fe800087fe4ff */
[----:B------:R-:W-:Y:S03]  /*8140*/  R2UR UR4, R109 ;  /* 0x000000006d0472ca */ /* 0x000fe600000e0000 */
[----:B------:R-:W-:Y:S02]  /*8150*/  USHF.L.U32 UR5, UR9, 0x6, URZ ;  /* 0x0000000609057899 */ /* 0x000fe400080006ff */
[----:B------:R-:W-:Y:S09]  /*8160*/  USHF.L.U32 UR6, UR8, 0x6, URZ ;  /* 0x0000000608067899 */ /* 0x000ff200080006ff */
[----:B------:R3:W-:Y:S01]  /*8170*/  UTMASTG.3D [UR4], [UR10] ;  /* 0x000000040a0073b5 */ /* 0x0007e20008010000 */
[----:B------:R0:W-:Y:S01]  /*8180*/  UTMACMDFLUSH ;  /* 0x00000000000079b7 */ /* 0x0001e20000000000 */
[----:B---3--:R-:W-:Y:S04]  /*8190*/  DEPBAR.LE SB0, 0x0 ;  /* 0x000080000000791a */ /* 0x008fe80000000000 */
.L_x_144:
[----:B------:R-:W-:Y:S05]  /*81a0*/  BSYNC.RECONVERGENT B0 ;  /* 0x0000000000007941 */ /* 0x000fea0003800200 */
.L_x_143:
[----:B------:R-:W-:Y:S01]  /*81b0*/  BAR.SYNC.DEFER_BLOCKING 0x1, 0x80 ;  /* 0x0042000000007b1d */ /* 0x000fe20000010000 */
[----:B------:R-:W-:Y:S01]  /*81c0*/  ISETP.NE.AND P2, PT, R110, RZ, PT ;  /* 0x000000ff6e00720c */ /* 0x000fe20003f45270 */
[----:B------:R-:W-:Y:S01]  /*81d0*/  IMAD.IADD R91, R43, 0x1, R79 ;  /* 0x000000012b5b7824 */ /* 0x000fe200078e024f */
[----:B------:R-:W-:Y:S01]  /*81e0*/  ISETP.NE.AND P0, PT, R111, 0x2, PT ;  /* 0x000000026f00780c */ /* 0x000fe20003f05270 */
[----:B------:R-:W-:Y:S01]  /*81f0*/  IMAD.IADD R97, R45, 0x1, R90 ;  /* 0x000000012d617824 */ /* 0x000fe200078e025a */
[----:B------:R-:W-:Y:S02]  /*8200*/  ISETP.NE.AND P1, PT, R116, 0x4, PT ;  /* 0x000000047400780c */ /* 0x000fe40003f25270 */
[----:B------:R-:W-:Y:S02]  /*8210*/  SEL R0, RZ, 0x1, P0 ;  /* 0x00000001ff007807 */ /* 0x000fe40000000000 */
[----:B------:R-:W-:Y:S02]  /*8220*/  SEL R3, RZ, 0x1, P1 ;  /* 0x00000001ff037807 */ /* 0x000fe40000800000 */
[----:B------:R-:W-:Y:S02]  /*8230*/  LOP3.LUT R107, R107, R0, RZ, 0x3c, !PT ;  /* 0x000000006b6b7212 */ /* 0x000fe400078e3cff */
[----:B------:R-:W-:Y:S02]  /*8240*/  LOP3.LUT R108, R108, R3, RZ, 0x3c, !PT ;  /* 0x000000036c6c7212 */ /* 0x000fe400078e3cff */
[----:B------:R-:W-:Y:S02]  /*8250*/  @P2 R2UR UR36, R105 ;  /* 0x00000000692422ca */ /* 0x000fe400000e0000 */
[----:B------:R-:W-:Y:S02]  /*8260*/  SEL R111, R111, RZ, P0 ;  /* 0x000000ff6f6f7207 */ /* 0x000fe40000000000 */
[----:B------:R-:W-:Y:S01]  /*8270*/  SEL R44, R116, RZ, P1 ;  /* 0x000000ff742c7207 */ /* 0x000fe20000800000 */
[----:B------:R-:W-:Y:S10]  /*8280*/  @P2 BRA `(.L_x_145) ;  /* 0xffffffe400842947 */ /* 0x000ff4000383ffff */
[----:B------:R-:W-:Y:S05]  /*8290*/  EXIT ;  /* 0x000000000000794d */ /* 0x000fea0003800000 */
.L_x_20:
[----:B--2---:R2:W1:Y:S02]  /*82a0*/  SYNCS.PHASECHK.TRANS64.TRYWAIT P0, [R3+URZ+0x3f0], R2 ;  /* 0x0003f002030075a7 */ /* 0x00446400080011ff */
[----:B-1----:R-:W-:Y:S05]  /*82b0*/  @!P0 NANOSLEEP.SYNCS 0x989680 ;  /* 0x009896800000895d */ /* 0x002fea0003900000 */
[----:B------:R-:W1:Y:S02]  /*82c0*/  @!P0 SYNCS.PHASECHK.TRANS64 P0, [R3+URZ+0x3f0], R2 ;  /* 0x0003f002030085a7 */ /* 0x000e6400080010ff */
[----:B-1----:R-:W-:Y:S05]  /*82d0*/  @!P0 BRA `(.L_x_20) ;  /* 0xfffffffc00f08947 */ /* 0x002fea000383ffff */
[----:B------:R-:W-:Y:S05]  /*82e0*/  BRA `(.L_x_146) ;  /* 0xffffff9800407947 */ /* 0x000fea000383ffff */
.L_x_23:
[----:B-1----:R-:W-:-:S07]  /*82f0*/  MOV R2, UR33 ;  /* 0x0000002100027c02 */ /* 0x002fce0008000f00 */
.L_x_147:
[----:B-1----:R1:W2:Y:S02]  /*8300*/  SYNCS.PHASECHK.TRANS64.TRYWAIT P0, [R2+URZ+0x1b0], R5 ;  /* 0x0001b005020075a7 */ /* 0x0022a400080011ff */
[----:B--2---:R-:W-:Y:S05]  /*8310*/  @!P0 NANOSLEEP.SYNCS 0x989680 ;  /* 0x009896800000895d */ /* 0x004fea0003900000 */
[----:B------:R-:W2:Y:S02]  /*8320*/  @!P0 SYNCS.PHASECHK.TRANS64 P0, [R2+URZ+0x1b0], R5 ;  /* 0x0001b005020085a7 */ /* 0x000ea400080010ff */
[----:B--2---:R-:W-:Y:S05]  /*8330*/  @!P0 BRA `(.L_x_147) ;  /* 0xfffffffc00f08947 */ /* 0x004fea000383ffff */
[----:B------:R-:W-:Y:S05]  /*8340*/  BRA `(.L_x_22) ;  /* 0xffffff9800907947 */ /* 0x000fea000383ffff */
.L_x_29:
[----:B-1----:R-:W-:-:S07]  /*8350*/  MOV R2, UR17 ;  /* 0x0000001100027c02 */ /* 0x002fce0008000f00 */
.L_x_148:
[----:B-1----:R1:W2:Y:S02]  /*8360*/  SYNCS.PHASECHK.TRANS64.TRYWAIT P0, [R2+URZ+0x1b0], R5 ;  /* 0x0001b005020075a7 */ /* 0x0022a400080011ff */
[----:B--2---:R-:W-:Y:S05]  /*8370*/  @!P0 NANOSLEEP.SYNCS 0x989680 ;  /* 0x009896800000895d */ /* 0x004fea0003900000 */
[----:B------:R-:W2:Y:S02]  /*8380*/  @!P0 SYNCS.PHASECHK.TRANS64 P0, [R2+URZ+0x1b0], R5 ;  /* 0x0001b005020085a7 */ /* 0x000ea400080010ff */
[----:B--2---:R-:W-:Y:S05]  /*8390*/  @!P0 BRA `(.L_x_148) ;  /* 0xfffffffc00f08947 */ /* 0x004fea000383ffff */
[----:B------:R-:W-:Y:S05]  /*83a0*/  BRA `(.L_x_28) ;  /* 0xffffff9c00347947 */ /* 0x000fea000383ffff */
.L_x_33:
[----:B-1----:R1:W2:Y:S02]  /*83b0*/  SYNCS.PHASECHK.TRANS64.TRYWAIT P0, [R2+URZ+0x380], R3 ;  /* 0x00038003020075a7 */ /* 0x0022a400080011ff */
[----:B--2---:R-:W-:Y:S05]  /*83c0*/  @!P0 NANOSLEEP.SYNCS 0x989680 ;  /* 0x009896800000895d */ /* 0x004fea0003900000 */
[----:B------:R-:W2:Y:S02]  /*83d0*/  @!P0 SYNCS.PHASECHK.TRANS64 P0, [R2+URZ+0x380], R3 ;  /* 0x00038003020085a7 */ /* 0x000ea400080010ff */
[----:B--2---:R-:W-:Y:S05]  /*83e0*/  @!P0 BRA `(.L_x_33) ;  /* 0xfffffffc00f08947 */ /* 0x004fea000383ffff */
[----:B------:R-:W-:Y:S05]  /*83f0*/  BRA `(.L_x_149) ;  /* 0xffffff9c00c07947 */ /* 0x000fea000383ffff */
.L_x_37:
[----:B----4-:R-:W-:-:S07]  /*8400*/  MOV R0, UR5 ;  /* 0x0000000500007c02 */ /* 0x010fce0008000f00 */
.L_x_150:
[----:B-1----:R1:W2:Y:S02]  /*8410*/  SYNCS.PHASECHK.TRANS64.TRYWAIT P0, [R0+URZ], R3 ;  /* 0x00000003000075a7 */ /* 0x0022a400080011ff */
[----:B--2---:R-:W-:Y:S05]  /*8420*/  @!P0 NANOSLEEP.SYNCS 0x989680 ;  /* 0x009896800000895d */ /* 0x004fea0003900000 */
[----:B------:R-:W2:Y:S02]  /*8430*/  @!P0 SYNCS.PHASECHK.TRANS64 P0, [R0+URZ], R3 ;  /* 0x00000003000085a7 */ /* 0x000ea400080010ff */
[----:B--2---:R-:W-:Y:S05]  /*8440*/  @!P0 BRA `(.L_x_150) ;  /* 0xfffffffc00f08947 */ /* 0x004fea000383ffff */
[----:B------:R-:W-:Y:S05]  /*8450*/  BRA `(.L_x_151) ;  /* 0xffffffa400307947 */ /* 0x000fea000383ffff */
.L_x_38:
[----:B----4-:R-:W-:-:S07]  /*8460*/  MOV R0, UR5 ;  /* 0x0000000500007c02 */ /* 0x010fce0008000f00 */
.L_x_152:
[----:B-1----:R1:W2:Y:S02]  /*8470*/  SYNCS.PHASECHK.TRANS64.TRYWAIT P0, [R0+URZ], R3 ;  /* 0x00000003000075a7 */ /* 0x0022a400080011ff */
[----:B--2---:R-:W-:Y:S05]  /*8480*/  @!P0 NANOSLEEP.SYNCS 0x989680 ;  /* 0x009896800000895d */ /* 0x004fea0003900000 */
[----:B------:R-:W2:Y:S02]  /*8490*/  @!P0 SYNCS.PHASECHK.TRANS64 P0, [R0+URZ], R3 ;  /* 0x00000003000085a7 */ /* 0x000ea400080010ff */
[----:B--2---:R-:W-:Y:S05]  /*84a0*/  @!P0 BRA `(.L_x_152) ;  /* 0xfffffffc00f08947 */ /* 0x004fea000383ffff */
[----:B------:R-:W-:Y:S05]  /*84b0*/  BRA `(.L_x_153) ;  /* 0xffffffa4003c7947 */ /* 0x000fea000383ffff */
.L_x_39:
[----:B----4-:R-:W-:-:S07]  /*84c0*/  MOV R0, UR5 ;  /* 0x0000000500007c02 */ /* 0x010fce0008000f00 */
.L_x_154:
[----:B-1----:R1:W2:Y:S02]  /*84d0*/  SYNCS.PHASECHK.TRANS64.TRYWAIT P0, [R0+URZ], R3 ;  /* 0x00000003000075a7 */ /* 0x0022a400080011ff */
[----:B--2---:R-:W-:Y:S05]  /*84e0*/  @!P0 NANOSLEEP.SYNCS 0x989680 ;  /* 0x009896800000895d */ /* 0x004fea0003900000 */
[----:B------:R-:W2:Y:S02]  /*84f0*/  @!P0 SYNCS.PHASECHK.TRANS64 P0, [R0+URZ], R3 ;  /* 0x00000003000085a7 */ /* 0x000ea400080010ff */
[----:B--2---:R-:W-:Y:S05]  /*8500*/  @!P0 BRA `(.L_x_154) ;  /* 0xfffffffc00f08947 */ /* 0x004fea000383ffff */
[----:B------:R-:W-:Y:S05]  /*8510*/  BRA `(.L_x_155) ;  /* 0xffffffa400487947 */ /* 0x000fea000383ffff */
.L_x_40:
[----:B----4-:R-:W-:-:S07]  /*8520*/  MOV R0, UR5 ;  /* 0x0000000500007c02 */ /* 0x010fce0008000f00 */
.L_x_156:
[----:B-1----:R1:W2:Y:S02]  /*8530*/  SYNCS.PHASECHK.TRANS64.TRYWAIT P0, [R0+URZ], R3 ;  /* 0x00000003000075a7 */ /* 0x0022a400080011ff */
[----:B--2---:R-:W-:Y:S05]  /*8540*/  @!P0 NANOSLEEP.SYNCS 0x989680 ;  /* 0x009896800000895d */ /* 0x004fea0003900000 */
[----:B------:R-:W2:Y:S02]  /*8550*/  @!P0 SYNCS.PHASECHK.TRANS64 P0, [R0+URZ], R3 ;  /* 0x00000003000085a7 */ /* 0x000ea400080010ff */
[----:B--2---:R-:W-:Y:S05]  /*8560*/  @!P0 BRA `(.L_x_156) ;  /* 0xfffffffc00f08947 */ /* 0x004fea000383ffff */
[----:B------:R-:W-:Y:S05]  /*8570*/  BRA `(.L_x_157) ;  /* 0xffffffa400547947 */ /* 0x000fea000383ffff */
.L_x_41:
[----:B----4-:R-:W-:-:S07]  /*8580*/  MOV R0, UR5 ;  /* 0x0000000500007c02 */ /* 0x010fce0008000f00 */
.L_x_158:
[----:B-1----:R1:W2:Y:S02]  /*8590*/  SYNCS.PHASECHK.TRANS64.TRYWAIT P0, [R0+URZ], R3 ;  /* 0x00000003000075a7 */ /* 0x0022a400080011ff */
[----:B--2---:R-:W-:Y:S05]  /*85a0*/  @!P0 NANOSLEEP.SYNCS 0x989680 ;  /* 0x009896800000895d */ /* 0x004fea0003900000 */
[----:B------:R-:W2:Y:S02]  /*85b0*/  @!P0 SYNCS.PHASECHK.TRANS64 P0, [R0+URZ], R3 ;  /* 0x00000003000085a7 */ /* 0x000ea400080010ff */
[----:B--2---:R-:W-:Y:S05]  /*85c0*/  @!P0 BRA `(.L_x_158) ;  /* 0xfffffffc00f08947 */ /* 0x004fea000383ffff */
[----:B------:R-:W-:Y:S05]  /*85d0*/  BRA `(.L_x_159) ;  /* 0xffffffa400607947 */ /* 0x000fea000383ffff */
.L_x_42:
[----:B----4-:R-:W-:-:S07]  /*85e0*/  MOV R0, UR5 ;  /* 0x0000000500007c02 */ /* 0x010fce0008000f00 */
.L_x_160:
[----:B-1----:R1:W2:Y:S02]  /*85f0*/  SYNCS.PHASECHK.TRANS64.TRYWAIT P0, [R0+URZ], R3 ;  /* 0x00000003000075a7 */ /* 0x0022a400080011ff */
[----:B--2---:R-:W-:Y:S05]  /*8600*/  @!P0 NANOSLEEP.SYNCS 0x989680 ;  /* 0x009896800000895d */ /* 0x004fea0003900000 */
[----:B------:R-:W2:Y:S02]  /*8610*/  @!P0 SYNCS.PHASECHK.TRANS64 P0, [R0+URZ], R3 ;  /* 0x00000003000085a7 */ /* 0x000ea400080010ff */
[----:B--2---:R-:W-:Y:S05]  /*8620*/  @!P0 BRA `(.L_x_160) ;  /* 0xfffffffc00f08947 */ /* 0x004fea000383ffff */
[----:B------:R-:W-:Y:S05]  /*8630*/  BRA `(.L_x_161) ;  /* 0xffffffa4006c7947 */ /* 0x000fea000383ffff */
.L_x_43:
[----:B----4-:R-:W-:-:S07]  /*8640*/  MOV R0, UR5 ;  /* 0x0000000500007c02 */ /* 0x010fce0008000f00 */
.L_x_162:
[----:B-1----:R1:W2:Y:S02]  /*8650*/  SYNCS.PHASECHK.TRANS64.TRYWAIT P0, [R0+URZ], R3 ;  /* 0x00000003000075a7 */ /* 0x0022a400080011ff */
[----:B--2---:R-:W-:Y:S05]  /*8660*/  @!P0 NANOSLEEP.SYNCS 0x989680 ;  /* 0x009896800000895d */ /* 0x004fea0003900000 */
[----:B------:R-:W2:Y:S02]  /*8670*/  @!P0 SYNCS.PHASECHK.TRANS64 P0, [R0+URZ], R3 ;  /* 0x00000003000085a7 */ /* 0x000ea400080010ff */
[----:B--2---:R-:W-:Y:S05]  /*8680*/  @!P0 BRA `(.L_x_162) ;  /* 0xfffffffc00f08947 */ /* 0x004fea000383ffff */
[----:B------:R-:W-:Y:S05]  /*8690*/  BRA `(.L_x_163) ;  /* 0xffffffa400787947 */ /* 0x000fea000383ffff */
.L_x_44:
[----:B----4-:R-:W-:-:S07]  /*86a0*/  MOV R0, UR5 ;  /* 0x0000000500007c02 */ /* 0x010fce0008000f00 */
.L_x_164:
[----:B-1----:R1:W2:Y:S02]  /*86b0*/  SYNCS.PHASECHK.TRANS64.TRYWAIT P0, [R0+URZ], R3 ;  /* 0x00000003000075a7 */ /* 0x0022a400080011ff */
[----:B--2---:R-:W-:Y:S05]  /*86c0*/  @!P0 NANOSLEEP.SYNCS 0x989680 ;  /* 0x009896800000895d */ /* 0x004fea0003900000 */
[----:B------:R-:W2:Y:S02]  /*86d0*/  @!P0 SYNCS.PHASECHK.TRANS64 P0, [R0+URZ], R3 ;  /* 0x00000003000085a7 */ /* 0x000ea400080010ff */
[----:B--2---:R-:W-:Y:S05]  /*86e0*/  @!P0 BRA `(.L_x_164) ;  /* 0xfffffffc00f08947 */ /* 0x004fea000383ffff */
[----:B------:R-:W-:Y:S05]  /*86f0*/  BRA `(.L_x_165) ;  /* 0xffffffa400847947 */ /* 0x000fea000383ffff */
.L_x_45:
[----:B----4-:R-:W-:-:S07]  /*8700*/  MOV R0, UR5 ;  /* 0x0000000500007c02 */ /* 0x010fce0008000f00 */
.L_x_166:
[----:B-1----:R1:W2:Y:S02]  /*8710*/  SYNCS.PHASECHK.TRANS64.TRYWAIT P0, [R0+URZ], R3 ;  /* 0x00000003000075a7 */ /* 0x0022a400080011ff */
[----:B--2---:R-:W-:Y:S05]  /*8720*/  @!P0 NANOSLEEP.SYNCS 0x989680 ;  /* 0x009896800000895d */ /* 0x004fea0003900000 */
[----:B------:R-:W2:Y:S02]  /*8730*/  @!P0 SYNCS.PHASECHK.TRANS64 P0, [R0+URZ], R3 ;  /* 0x00000003000085a7 */ /* 0x000ea400080010ff */
[----:B--2---:R-:W-:Y:S05]  /*8740*/  @!P0 BRA `(.L_x_166) ;  /* 0xfffffffc00f08947 */ /* 0x004fea000383ffff */
[----:B------:R-:W-:Y:S05]  /*8750*/  BRA `(.L_x_167) ;  /* 0xffffffa400907947 */ /* 0x000fea000383ffff */
.L_x_46:
[----:B----4-:R-:W-:-:S07]  /*8760*/  MOV R0, UR5 ;  /* 0x0000000500007c02 */ /* 0x010fce0008000f00 */
.L_x_168:
[----:B-1----:R1:W2:Y:S02]  /*8770*/  SYNCS.PHASECHK.TRANS64.TRYWAIT P0, [R0+URZ], R3 ;  /* 0x00000003000075a7 */ /* 0x0022a400080011ff */
[----:B--2---:R-:W-:Y:S05]  /*8780*/  @!P0 NANOSLEEP.SYNCS 0x989680 ;  /* 0x009896800000895d */ /* 0x004fea0003900000 */
[----:B------:R-:W2:Y:S02]  /*8790*/  @!P0 SYNCS.PHASECHK.TRANS64 P0, [R0+URZ], R3 ;  /* 0x00000003000085a7 */ /* 0x000ea400080010ff */
[----:B--2---:R-:W-:Y:S05]  /*87a0*/  @!P0 BRA `(.L_x_168) ;  /* 0xfffffffc00f08947 */ /* 0x004fea000383ffff */
[----:B------:R-:W-:Y:S05]  /*87b0*/  BRA `(.L_x_169) ;  /* 0xffffffa4009c7947 */ /* 0x000fea000383ffff */
.L_x_47:
[----:B----4-:R-:W-:-:S07]  /*87c0*/  MOV R0, UR5 ;  /* 0x0000000500007c02 */ /* 0x010fce0008000f00 */
.L_x_170:
[----:B-1----:R1:W2:Y:S02]  /*87d0*/  SYNCS.PHASECHK.TRANS64.TRYWAIT P0, [R0+URZ], R3 ;  /* 0x00000003000075a7 */ /* 0x0022a400080011ff */
[----:B--2---:R-:W-:Y:S05]  /*87e0*/  @!P0 NANOSLEEP.SYNCS 0x989680 ;  /* 0x009896800000895d */ /* 0x004fea0003900000 */
[----:B------:R-:W2:Y:S02]  /*87f0*/  @!P0 SYNCS.PHASECHK.TRANS64 P0, [R0+URZ], R3 ;  /* 0x00000003000085a7 */ /* 0x000ea400080010ff */
[----:B--2---:R-:W-:Y:S05]  /*8800*/  @!P0 BRA `(.L_x_170) ;  /* 0xfffffffc00f08947 */ /* 0x004fea000383ffff */
[----:B------:R-:W-:Y:S05]  /*8810*/  BRA `(.L_x_171) ;  /* 0xffffffa400a87947 */ /* 0x000fea000383ffff */
.L_x_48:
[----:B----4-:R-:W-:-:S07]  /*8820*/  MOV R0, UR5 ;  /* 0x0000000500007c02 */ /* 0x010fce0008000f00 */
.L_x_172:
[----:B-1----:R1:W2:Y:S02]  /*8830*/  SYNCS.PHASECHK.TRANS64.TRYWAIT P0, [R0+URZ], R3 ;  /* 0x00000003000075a7 */ /* 0x0022a400080011ff */
[----:B--2---:R-:W-:Y:S05]  /*8840*/  @!P0 NANOSLEEP.SYNCS 0x989680 ;  /* 0x009896800000895d */ /* 0x004fea0003900000 */
[----:B------:R-:W2:Y:S02]  /*8850*/  @!P0 SYNCS.PHASECHK.TRANS64 P0, [R0+URZ], R3 ;  /* 0x00000003000085a7 */ /* 0x000ea400080010ff */
[----:B--2---:R-:W-:Y:S05]  /*8860*/  @!P0 BRA `(.L_x_172) ;  /* 0xfffffffc00f08947 */ /* 0x004fea000383ffff */
[----:B------:R-:W-:Y:S05]  /*8870*/  BRA `(.L_x_173) ;  /* 0xffffffa400b47947 */ /* 0x000fea000383ffff */
.L_x_49:
[----:B----4-:R-:W-:-:S07]  /*8880*/  MOV R0, UR5 ;  /* 0x0000000500007c02 */ /* 0x010fce0008000f00 */
.L_x_174:
[----:B-1----:R1:W2:Y:S02]  /*8890*/  SYNCS.PHASECHK.TRANS64.TRYWAIT P0, [R0+URZ], R3 ;  /* 0x00000003000075a7 */ /* 0x0022a400080011ff */
[----:B--2---:R-:W-:Y:S05]  /*88a0*/  @!P0 NANOSLEEP.SYNCS 0x989680 ;  /* 0x009896800000895d */ /* 0x004fea0003900000 */
[----:B------:R-:W2:Y:S02]  /*88b0*/  @!P0 SYNCS.PHASECHK.TRANS64 P0, [R0+URZ], R3 ;  /* 0x00000003000085a7 */ /* 0x000ea400080010ff */
[----:B--2---:R-:W-:Y:S05]  /*88c0*/  @!P0 BRA `(.L_x_174) ;  /* 0xfffffffc00f08947 */ /* 0x004fea000383ffff */
[----:B------:R-:W-:Y:S05]  /*88d0*/  BRA `(.L_x_175) ;  /* 0xffffffa400c07947 */ /* 0x000fea000383ffff */
.L_x_50:
[----:B----4-:R-:W-:-:S07]  /*88e0*/  MOV R0, UR5 ;  /* 0x0000000500007c02 */ /* 0x010fce0008000f00 */
.L_x_176:
[----:B-1----:R1:W2:Y:S02]  /*88f0*/  SYNCS.PHASECHK.TRANS64.TRYWAIT P0, [R0+URZ], R3 ;  /* 0x00000003000075a7 */ /* 0x0022a400080011ff */
[----:B--2---:R-:W-:Y:S05]  /*8900*/  @!P0 NANOSLEEP.SYNCS 0x989680 ;  /* 0x009896800000895d */ /* 0x004fea0003900000 */
[----:B------:R-:W2:Y:S02]  /*8910*/  @!P0 SYNCS.PHASECHK.TRANS64 P0, [R0+URZ], R3 ;  /* 0x00000003000085a7 */ /* 0x000ea400080010ff */
[----:B--2---:R-:W-:Y:S05]  /*8920*/  @!P0 BRA `(.L_x_176) ;  /* 0xfffffffc00f08947 */ /* 0x004fea000383ffff */
[----:B------:R-:W-:Y:S05]  /*8930*/  BRA `(.L_x_177) ;  /* 0xffffffa400cc7947 */ /* 0x000fea000383ffff */
.L_x_51:
[----:B----4-:R-:W-:-:S07]  /*8940*/  MOV R0, UR5 ;  /* 0x0000000500007c02 */ /* 0x010fce0008000f00 */
.L_x_178:
[----:B-1----:R1:W2:Y:S02]  /*8950*/  SYNCS.PHASECHK.TRANS64.TRYWAIT P0, [R0+URZ], R3 ;  /* 0x00000003000075a7 */ /* 0x0022a400080011ff */
[----:B--2---:R-:W-:Y:S05]  /*8960*/  @!P0 NANOSLEEP.SYNCS 0x989680 ;  /* 0x009896800000895d */ /* 0x004fea0003900000 */
[----:B------:R-:W2:Y:S02]  /*8970*/  @!P0 SYNCS.PHASECHK.TRANS64 P0, [R0+URZ], R3 ;  /* 0x00000003000085a7 */ /* 0x000ea400080010ff */
[----:B--2---:R-:W-:Y:S05]  /*8980*/  @!P0 BRA `(.L_x_178) ;  /* 0xfffffffc00f08947 */ /* 0x004fea000383ffff */
[----:B------:R-:W-:Y:S05]  /*8990*/  BRA `(.L_x_179) ;  /* 0xffffffa400d87947 */ /* 0x000fea000383ffff */
.L_x_52:
[----:B----4-:R-:W-:-:S07]  /*89a0*/  MOV R0, UR5 ;  /* 0x0000000500007c02 */ /* 0x010fce0008000f00 */
.L_x_180:
[----:B-1----:R1:W2:Y:S02]  /*89b0*/  SYNCS.PHASECHK.TRANS64.TRYWAIT P0, [R0+URZ], R3 ;  /* 0x00000003000075a7 */ /* 0x0022a400080011ff */
[----:B--2---:R-:W-:Y:S05]  /*89c0*/  @!P0 NANOSLEEP.SYNCS 0x989680 ;  /* 0x009896800000895d */ /* 0x004fea0003900000 */
[----:B------:R-:W2:Y:S02]  /*89d0*/  @!P0 SYNCS.PHASECHK.TRANS64 P0, [R0+URZ], R3 ;  /* 0x00000003000085a7 */ /* 0x000ea400080010ff */
[----:B--2---:R-:W-:Y:S05]  /*89e0*/  @!P0 BRA `(.L_x_180) ;  /* 0xfffffffc00f08947 */ /* 0x004fea000383ffff */
[----:B------:R-:W-:Y:S05]  /*89f0*/  BRA `(.L_x_181) ;  /* 0xffffffa400e47947 */ /* 0x000fea000383ffff */
.L_x_53:
[----:B----4-:R-:W-:-:S07]  /*8a00*/  MOV R0, UR5 ;  /* 0x0000000500007c02 */ /* 0x010fce0008000f00 */
.L_x_182:
[----:B-1----:R1:W2:Y:S02]  /*8a10*/  SYNCS.PHASECHK.TRANS64.TRYWAIT P0, [R0+URZ], R3 ;  /* 0x00000003000075a7 */ /* 0x0022a400080011ff */
[----:B--2---:R-:W-:Y:S05]  /*8a20*/  @!P0 NANOSLEEP.SYNCS 0x989680 ;  /* 0x009896800000895d */ /* 0x004fea0003900000 */
[----:B------:R-:W2:Y:S02]  /*8a30*/  @!P0 SYNCS.PHASECHK.TRANS64 P0, [R0+URZ], R3 ;  /* 0x00000003000085a7 */ /* 0x000ea400080010ff */
[----:B--2---:R-:W-:Y:S05]  /*8a40*/  @!P0 BRA `(.L_x_182) ;  /* 0xfffffffc00f08947 */ /* 0x004fea000383ffff */
[----:B------:R-:W-:Y:S05]  /*8a50*/  BRA `(.L_x_183) ;  /* 0xffffffa400f07947 */ /* 0x000fea000383ffff */
.L_x_54:
[----:B----4-:R-:W-:-:S07]  /*8a60*/  MOV R0, UR5 ;  /* 0x0000000500007c02 */ /* 0x010fce0008000f00 */
.L_x_184:
[----:B-1----:R1:W2:Y:S02]  /*8a70*/  SYNCS.PHASECHK.TRANS64.TRYWAIT P0, [R0+URZ], R3 ;  /* 0x00000003000075a7 */ /* 0x0022a400080011ff */
[----:B--2---:R-:W-:Y:S05]  /*8a80*/  @!P0 NANOSLEEP.SYNCS 0x989680 ;  /* 0x009896800000895d */ /* 0x004fea0003900000 */
[----:B------:R-:W2:Y:S02]  /*8a90*/  @!P0 SYNCS.PHASECHK.TRANS64 P0, [R0+URZ], R3 ;  /* 0x00000003000085a7 */ /* 0x000ea400080010ff */
[----:B--2---:R-:W-:Y:S05]  /*8aa0*/  @!P0 BRA `(.L_x_184) ;  /* 0xfffffffc00f08947 */ /* 0x004fea000383ffff */
[----:B------:R-:W-:Y:S05]  /*8ab0*/  BRA `(.L_x_185) ;  /* 0xffffffa400fc7947 */ /* 0x000fea000383ffff */
.L_x_55:
[----:B----4-:R-:W-:-:S07]  /*8ac0*/  MOV R0, UR5 ;  /* 0x0000000500007c02 */ /* 0x010fce0008000f00 */
.L_x_186:
[----:B-1----:R1:W2:Y:S02]  /*8ad0*/  SYNCS.PHASECHK.TRANS64.TRYWAIT P0, [R0+URZ], R3 ;  /* 0x00000003000075a7 */ /* 0x0022a400080011ff */
[----:B--2---:R-:W-:Y:S05]  /*8ae0*/  @!P0 NANOSLEEP.SYNCS 0x989680 ;  /* 0x009896800000895d */ /* 0x004fea0003900000 */
[----:B------:R-:W2:Y:S02]  /*8af0*/  @!P0 SYNCS.PHASECHK.TRANS64 P0, [R0+URZ], R3 ;  /* 0x00000003000085a7 */ /* 0x000ea400080010ff */
[----:B--2---:R-:W-:Y:S05]  /*8b00*/  @!P0 BRA `(.L_x_186) ;  /* 0xfffffffc00f08947 */ /* 0x004fea000383ffff */
[----:B------:R-:W-:Y:S05]  /*8b10*/  BRA `(.L_x_187) ;  /* 0xffffffa800087947 */ /* 0x000fea000383ffff */
.L_x_56:
[----:B----4-:R-:W-:-:S07]  /*8b20*/  MOV R0, UR5 ;  /* 0x0000000500007c02 */ /* 0x010fce0008000f00 */
.L_x_188:
[----:B-1----:R1:W2:Y:S02]  /*8b30*/  SYNCS.PHASECHK.TRANS64.TRYWAIT P0, [R0+URZ], R3 ;  /* 0x00000003000075a7 */ /* 0x0022a400080011ff */
[----:B--2---:R-:W-:Y:S05]  /*8b40*/  @!P0 NANOSLEEP.SYNCS 0x989680 ;  /* 0x009896800000895d */ /* 0x004fea0003900000 */
[----:B------:R-:W2:Y:S02]  /*8b50*/  @!P0 SYNCS.PHASECHK.TRANS64 P0, [R0+URZ], R3 ;  /* 0x00000003000085a7 */ /* 0x000ea400080010ff */
[----:B--2---:R-:W-:Y:S05]  /*8b60*/  @!P0 BRA `(.L_x_188) ;  /* 0xfffffffc00f08947 */ /* 0x004fea000383ffff */
[----:B------:R-:W-:Y:S05]  /*8b70*/  BRA `(.L_x_189) ;  /* 0xffffffa800147947 */ /* 0x000fea000383ffff */
.L_x_57:
[----:B----4-:R-:W-:-:S07]  /*8b80*/  MOV R0, UR5 ;  /* 0x0000000500007c02 */ /* 0x010fce0008000f00 */
.L_x_190:
[----:B-1----:R1:W2:Y:S02]  /*8b90*/  SYNCS.PHASECHK.TRANS64.TRYWAIT P0, [R0+URZ], R3 ;  /* 0x00000003000075a7 */ /* 0x0022a400080011ff */
[----:B--2---:R-:W-:Y:S05]  /*8ba0*/  @!P0 NANOSLEEP.SYNCS 0x989680 ;  /* 0x009896800000895d */ /* 0x004fea0003900000 */
[----:B------:R-:W2:Y:S02]  /*8bb0*/  @!P0 SYNCS.PHASECHK.TRANS64 P0, [R0+URZ], R3 ;  /* 0x00000003000085a7 */ /* 0x000ea400080010ff */
[----:B--2---:R-:W-:Y:S05]  /*8bc0*/  @!P0 BRA `(.L_x_190) ;  /* 0xfffffffc00f08947 */ /* 0x004fea000383ffff */
[----:B------:R-:W-:Y:S05]  /*8bd0*/  BRA `(.L_x_191) ;  /* 0xffffffa800207947 */ /* 0x000fea000383ffff */
.L_x_58:
[----:B----4-:R-:W-:-:S07]  /*8be0*/  MOV R0, UR5 ;  /* 0x0000000500007c02 */ /* 0x010fce0008000f00 */
.L_x_192:
[----:B-1----:R1:W2:Y:S02]  /*8bf0*/  SYNCS.PHASECHK.TRANS64.TRYWAIT P0, [R0+URZ], R3 ;  /* 0x00000003000075a7 */ /* 0x0022a400080011ff */
[----:B--2---:R-:W-:Y:S05]  /*8c00*/  @!P0 NANOSLEEP.SYNCS 0x989680 ;  /* 0x009896800000895d */ /* 0x004fea0003900000 */
[----:B------:R-:W2:Y:S02]  /*8c10*/  @!P0 SYNCS.PHASECHK.TRANS64 P0, [R0+URZ], R3 ;  /* 0x00000003000085a7 */ /* 0x000ea400080010ff */
[----:B--2---:R-:W-:Y:S05]  /*8c20*/  @!P0 BRA `(.L_x_192) ;  /* 0xfffffffc00f08947 */ /* 0x004fea000383ffff */
[----:B------:R-:W-:Y:S05]  /*8c30*/  BRA `(.L_x_193) ;  /* 0xffffffa8002c7947 */ /* 0x000fea000383ffff */
.L_x_59:
[----:B----4-:R-:W-:-:S07]  /*8c40*/  MOV R0, UR5 ;  /* 0x0000000500007c02 */ /* 0x010fce0008000f00 */
.L_x_194:
[----:B-1----:R1:W2:Y:S02]  /*8c50*/  SYNCS.PHASECHK.TRANS64.TRYWAIT P0, [R0+URZ], R3 ;  /* 0x00000003000075a7 */ /* 0x0022a400080011ff */
[----:B--2---:R-:W-:Y:S05]  /*8c60*/  @!P0 NANOSLEEP.SYNCS 0x989680 ;  /* 0x009896800000895d */ /* 0x004fea0003900000 */
[----:B------:R-:W2:Y:S02]  /*8c70*/  @!P0 SYNCS.PHASECHK.TRANS64 P0, [R0+URZ], R3 ;  /* 0x00000003000085a7 */ /* 0x000ea400080010ff */
[----:B--2---:R-:W-:Y:S05]  /*8c80*/  @!P0 BRA `(.L_x_194) ;  /* 0xfffffffc00f08947 */ /* 0x004fea000383ffff */
[----:B------:R-:W-:Y:S05]  /*8c90*/  BRA `(.L_x_195) ;  /* 0xffffffa800387947 */ /* 0x000fea000383ffff */
.L_x_60:
[----:B----4-:R-:W-:-:S07]  /*8ca0*/  MOV R0, UR5 ;  /* 0x0000000500007c02 */ /* 0x010fce0008000f00 */
.L_x_196:
[----:B-1----:R1:W2:Y:S02]  /*8cb0*/  SYNCS.PHASECHK.TRANS64.TRYWAIT P0, [R0+URZ], R3 ;  /* 0x00000003000075a7 */ /* 0x0022a400080011ff */
[----:B--2---:R-:W-:Y:S05]  /*8cc0*/  @!P0 NANOSLEEP.SYNCS 0x989680 ;  /* 0x009896800000895d */ /* 0x004fea0003900000 */
[----:B------:R-:W2:Y:S02]  /*8cd0*/  @!P0 SYNCS.PHASECHK.TRANS64 P0, [R0+URZ], R3 ;  /* 0x00000003000085a7 */ /* 0x000ea400080010ff */
[----:B--2---:R-:W-:Y:S05]  /*8ce0*/  @!P0 BRA `(.L_x_196) ;  /* 0xfffffffc00f08947 */ /* 0x004fea000383ffff */
[----:B------:R-:W-:Y:S05]  /*8cf0*/  BRA `(.L_x_197) ;  /* 0xffffffa800447947 */ /* 0x000fea000383ffff */
.L_x_61:
[----:B----4-:R-:W-:-:S07]  /*8d00*/  MOV R0, UR5 ;  /* 0x0000000500007c02 */ /* 0x010fce0008000f00 */
.L_x_198:
[----:B-1----:R1:W2:Y:S02]  /*8d10*/  SYNCS.PHASECHK.TRANS64.TRYWAIT P0, [R0+URZ], R3 ;  /* 0x00000003000075a7 */ /* 0x0022a400080011ff */
[----:B--2---:R-:W-:Y:S05]  /*8d20*/  @!P0 NANOSLEEP.SYNCS 0x989680 ;  /* 0x009896800000895d */ /* 0x004fea0003900000 */
[----:B------:R-:W2:Y:S02]  /*8d30*/  @!P0 SYNCS.PHASECHK.TRANS64 P0, [R0+URZ], R3 ;  /* 0x00000003000085a7 */ /* 0x000ea400080010ff */
[----:B--2---:R-:W-:Y:S05]  /*8d40*/  @!P0 BRA `(.L_x_198) ;  /* 0xfffffffc00f08947 */ /* 0x004fea000383ffff */
[----:B------:R-:W-:Y:S05]  /*8d50*/  BRA `(.L_x_199) ;  /* 0xffffffa800507947 */ /* 0x000fea000383ffff */
.L_x_62:
[----:B----4-:R-:W-:-:S07]  /*8d60*/  MOV R0, UR5 ;  /* 0x0000000500007c02 */ /* 0x010fce0008000f00 */
.L_x_200:
[----:B-1----:R1:W2:Y:S02]  /*8d70*/  SYNCS.PHASECHK.TRANS64.TRYWAIT P0, [R0+URZ], R3 ;  /* 0x00000003000075a7 */ /* 0x0022a400080011ff */
[----:B--2---:R-:W-:Y:S05]  /*8d80*/  @!P0 NANOSLEEP.SYNCS 0x989680 ;  /* 0x009896800000895d */ /* 0x004fea0003900000 */
[----:B------:R-:W2:Y:S02]  /*8d90*/  @!P0 SYNCS.PHASECHK.TRANS64 P0, [R0+URZ], R3 ;  /* 0x00000003000085a7 */ /* 0x000ea400080010ff */
[----:B--2---:R-:W-:Y:S05]  /*8da0*/  @!P0 BRA `(.L_x_200) ;  /* 0xfffffffc00f08947 */ /* 0x004fea000383ffff */
[----:B------:R-:W-:Y:S05]  /*8db0*/  BRA `(.L_x_201) ;  /* 0xffffffa8005c7947 */ /* 0x000fea000383ffff */
.L_x_63:
[----:B----4-:R-:W-:-:S07]  /*8dc0*/  MOV R0, UR5 ;  /* 0x0000000500007c02 */ /* 0x010fce0008000f00 */
.L_x_202:
[----:B-1----:R1:W2:Y:S02]  /*8dd0*/  SYNCS.PHASECHK.TRANS64.TRYWAIT P0, [R0+URZ], R3 ;  /* 0x00000003000075a7 */ /* 0x0022a400080011ff */
[----:B--2---:R-:W-:Y:S05]  /*8de0*/  @!P0 NANOSLEEP.SYNCS 0x989680 ;  /* 0x009896800000895d */ /* 0x004fea0003900000 */
[----:B------:R-:W2:Y:S02]  /*8df0*/  @!P0 SYNCS.PHASECHK.TRANS64 P0, [R0+URZ], R3 ;  /* 0x00000003000085a7 */ /* 0x000ea400080010ff */
[----:B--2---:R-:W-:Y:S05]  /*8e00*/  @!P0 BRA `(.L_x_202) ;  /* 0xfffffffc00f08947 */ /* 0x004fea000383ffff */
[----:B------:R-:W-:Y:S05]  /*8e10*/  BRA `(.L_x_203) ;  /* 0xffffffa800687947 */ /* 0x000fea000383ffff */
.L_x_64:
[----:B----4-:R-:W-:-:S07]  /*8e20*/  MOV R0, UR5 ;  /* 0x0000000500007c02 */ /* 0x010fce0008000f00 */
.L_x_204:
[----:B-1----:R1:W2:Y:S02]  /*8e30*/  SYNCS.PHASECHK.TRANS64.TRYWAIT P0, [R0+URZ], R3 ;  /* 0x00000003000075a7 */ /* 0x0022a400080011ff */
[----:B--2---:R-:W-:Y:S05]  /*8e40*/  @!P0 NANOSLEEP.SYNCS 0x989680 ;  /* 0x009896800000895d */ /* 0x004fea0003900000 */
[----:B------:R-:W2:Y:S02]  /*8e50*/  @!P0 SYNCS.PHASECHK.TRANS64 P0, [R0+URZ], R3 ;  /* 0x00000003000085a7 */ /* 0x000ea400080010ff */
[----:B--2---:R-:W-:Y:S05]  /*8e60*/  @!P0 BRA `(.L_x_204) ;  /* 0xfffffffc00f08947 */ /* 0x004fea000383ffff */
[----:B------:R-:W-:Y:S05]  /*8e70*/  BRA `(.L_x_205) ;  /* 0xffffffa800747947 */ /* 0x000fea000383ffff */
.L_x_65:
[----:B----4-:R-:W-:-:S07]  /*8e80*/  MOV R0, UR5 ;  /* 0x0000000500007c02 */ /* 0x010fce0008000f00 */
.L_x_206:
[----:B-1----:R1:W2:Y:S02]  /*8e90*/  SYNCS.PHASECHK.TRANS64.TRYWAIT P0, [R0+URZ], R3 ;  /* 0x00000003000075a7 */ /* 0x0022a400080011ff */
[----:B--2---:R-:W-:Y:S05]  /*8ea0*/  @!P0 NANOSLEEP.SYNCS 0x989680 ;  /* 0x009896800000895d */ /* 0x004fea0003900000 */
[----:B------:R-:W2:Y:S02]  /*8eb0*/  @!P0 SYNCS.PHASECHK.TRANS64 P0, [R0+URZ], R3 ;  /* 0x00000003000085a7 */ /* 0x000ea400080010ff */
[----:B--2---:R-:W-:Y:S05]  /*8ec0*/  @!P0 BRA `(.L_x_206) ;  /* 0xfffffffc00f08947 */ /* 0x004fea000383ffff */
[----:B------:R-:W-:Y:S05]  /*8ed0*/  BRA `(.L_x_207) ;  /* 0xffffffa800807947 */ /* 0x000fea000383ffff */
.L_x_66:
[----:B----4-:R-:W-:-:S07]  /*8ee0*/  MOV R0, UR5 ;  /* 0x0000000500007c02 */ /* 0x010fce0008000f00 */
.L_x_208:
[----:B-1----:R1:W2:Y:S02]  /*8ef0*/  SYNCS.PHASECHK.TRANS64.TRYWAIT P0, [R0+URZ], R3 ;  /* 0x00000003000075a7 */ /* 0x0022a400080011ff */
[----:B--2---:R-:W-:Y:S05]  /*8f00*/  @!P0 NANOSLEEP.SYNCS 0x989680 ;  /* 0x009896800000895d */ /* 0x004fea0003900000 */
[----:B------:R-:W2:Y:S02]  /*8f10*/  @!P0 SYNCS.PHASECHK.TRANS64 P0, [R0+URZ], R3 ;  /* 0x00000003000085a7 */ /* 0x000ea400080010ff */
[----:B--2---:R-:W-:Y:S05]  /*8f20*/  @!P0 BRA `(.L_x_208) ;  /* 0xfffffffc00f08947 */ /* 0x004fea000383ffff */
[----:B------:R-:W-:Y:S05]  /*8f30*/  BRA `(.L_x_209) ;  /* 0xffffffa8008c7947 */ /* 0x000fea000383ffff */
.L_x_67:
[----:B----4-:R-:W-:-:S07]  /*8f40*/  MOV R0, UR5 ;  /* 0x0000000500007c02 */ /* 0x010fce0008000f00 */
.L_x_210:
[----:B-1----:R1:W2:Y:S02]  /*8f50*/  SYNCS.PHASECHK.TRANS64.TRYWAIT P0, [R0+URZ], R3 ;  /* 0x00000003000075a7 */ /* 0x0022a400080011ff */
[----:B--2---:R-:W-:Y:S05]  /*8f60*/  @!P0 NANOSLEEP.SYNCS 0x989680 ;  /* 0x009896800000895d */ /* 0x004fea0003900000 */
[----:B------:R-:W2:Y:S02]  /*8f70*/  @!P0 SYNCS.PHASECHK.TRANS64 P0, [R0+URZ], R3 ;  /* 0x00000003000085a7 */ /* 0x000ea400080010ff */
[----:B--2---:R-:W-:Y:S05]  /*8f80*/  @!P0 BRA `(.L_x_210) ;  /* 0xfffffffc00f08947 */ /* 0x004fea000383ffff */
[----:B------:R-:W-:Y:S05]  /*8f90*/  BRA `(.L_x_211) ;  /* 0xffffffa800987947 */ /* 0x000fea000383ffff */
.L_x_68:
[----:B----4-:R-:W-:-:S07]  /*8fa0*/  MOV R0, UR5 ;  /* 0x0000000500007c02 */ /* 0x010fce0008000f00 */
.L_x_212:
[----:B-1----:R1:W2:Y:S02]  /*8fb0*/  SYNCS.PHASECHK.TRANS64.TRYWAIT P0, [R0+URZ], R3 ;  /* 0x00000003000075a7 */ /* 0x0022a400080011ff */
[----:B--2---:R-:W-:Y:S05]  /*8fc0*/  @!P0 NANOSLEEP.SYNCS 0x989680 ;  /* 0x009896800000895d */ /* 0x004fea0003900000 */
[----:B------:R-:W2:Y:S02]  /*8fd0*/  @!P0 SYNCS.PHASECHK.TRANS64 P0, [R0+URZ], R3 ;  /* 0x00000003000085a7 */ /* 0x000ea400080010ff */
[----:B--2---:R-:W-:Y:S05]  /*8fe0*/  @!P0 BRA `(.L_x_212) ;  /* 0xfffffffc00f08947 */ /* 0x004fea000383ffff */
[----:B------:R-:W-:Y:S05]  /*8ff0*/  BRA `(.L_x_213) ;  /* 0xffffffa800a47947 */ /* 0x000fea000383ffff */
.L_x_69:
[----:B----4-:R-:W-:-:S07]  /*9000*/  MOV R0, UR5 ;  /* 0x0000000500007c02 */ /* 0x010fce0008000f00 */
.L_x_214:
[----:B-1----:R1:W2:Y:S02]  /*9010*/  SYNCS.PHASECHK.TRANS64.TRYWAIT P0, [R0+URZ], R3 ;  /* 0x00000003000075a7 */ /* 0x0022a400080011ff */
[----:B--2---:R-:W-:Y:S05]  /*9020*/  @!P0 NANOSLEEP.SYNCS 0x989680 ;  /* 0x009896800000895d */ /* 0x004fea0003900000 */
[----:B------:R-:W2:Y:S02]  /*9030*/  @!P0 SYNCS.PHASECHK.TRANS64 P0, [R0+URZ], R3 ;  /* 0x00000003000085a7 */ /* 0x000ea400080010ff */
[----:B--2---:R-:W-:Y:S05]  /*9040*/  @!P0 BRA `(.L_x_214) ;  /* 0xfffffffc00f08947 */ /* 0x004fea000383ffff */
[----:B------:R-:W-:Y:S05]  /*9050*/  BRA `(.L_x_215) ;  /* 0xffffffa800b07947 */ /* 0x000fea000383ffff */
.L_x_70:
[----:B----4-:R-:W-:-:S07]  /*9060*/  MOV R0, UR5 ;  /* 0x0000000500007c02 */ /* 0x010fce0008000f00 */
.L_x_216:
[----:B-1----:R1:W2:Y:S02]  /*9070*/  SYNCS.PHASECHK.TRANS64.TRYWAIT P0, [R0+URZ], R3 ;  /* 0x00000003000075a7 */ /* 0x0022a400080011ff */
[----:B--2---:R-:W-:Y:S05]  /*9080*/  @!P0 NANOSLEEP.SYNCS 0x989680 ;  /* 0x009896800000895d */ /* 0x004fea0003900000 */
[----:B------:R-:W2:Y:S02]  /*9090*/  @!P0 SYNCS.PHASECHK.TRANS64 P0, [R0+URZ], R3 ;  /* 0x00000003000085a7 */ /* 0x000ea400080010ff */
[----:B--2---:R-:W-:Y:S05]  /*90a0*/  @!P0 BRA `(.L_x_216) ;  /* 0xfffffffc00f08947 */ /* 0x004fea000383ffff */
[----:B------:R-:W-:Y:S05]  /*90b0*/  BRA `(.L_x_217) ;  /* 0xffffffa800bc7947 */ /* 0x000fea000383ffff */
.L_x_71:
[----:B----4-:R-:W-:-:S07]  /*90c0*/  MOV R0, UR5 ;  /* 0x0000000500007c02 */ /* 0x010fce0008000f00 */
.L_x_218:
[----:B-1----:R1:W2:Y:S02]  /*90d0*/  SYNCS.PHASECHK.TRANS64.TRYWAIT P0, [R0+URZ], R3 ;  /* 0x00000003000075a7 */ /* 0x0022a400080011ff */
[----:B--2---:R-:W-:Y:S05]  /*90e0*/  @!P0 NANOSLEEP.SYNCS 0x989680 ;  /* 0x009896800000895d */ /* 0x004fea0003900000 */
[----:B------:R-:W2:Y:S02]  /*90f0*/  @!P0 SYNCS.PHASECHK.TRANS64 P0, [R0+URZ], R3 ;  /* 0x00000003000085a7 */ /* 0x000ea400080010ff */
[----:B--2---:R-:W-:Y:S05]  /*9100*/  @!P0 BRA `(.L_x_218) ;  /* 0xfffffffc00f08947 */ /* 0x004fea000383ffff */
[----:B------:R-:W-:Y:S05]  /*9110*/  BRA `(.L_x_219) ;  /* 0xffffffa800c87947 */ /* 0x000fea000383ffff */
.L_x_72:
[----:B----4-:R-:W-:-:S07]  /*9120*/  MOV R0, UR5 ;  /* 0x0000000500007c02 */ /* 0x010fce0008000f00 */
.L_x_220:
[----:B-1----:R1:W2:Y:S02]  /*9130*/  SYNCS.PHASECHK.TRANS64.TRYWAIT P0, [R0+URZ], R3 ;  /* 0x00000003000075a7 */ /* 0x0022a400080011ff */
[----:B--2---:R-:W-:Y:S05]  /*9140*/  @!P0 NANOSLEEP.SYNCS 0x989680 ;  /* 0x009896800000895d */ /* 0x004fea0003900000 */
[----:B------:R-:W2:Y:S02]  /*9150*/  @!P0 SYNCS.PHASECHK.TRANS64 P0, [R0+URZ], R3 ;  /* 0x00000003000085a7 */ /* 0x000ea400080010ff */
[----:B--2---:R-:W-:Y:S05]  /*9160*/  @!P0 BRA `(.L_x_220) ;  /* 0xfffffffc00f08947 */ /* 0x004fea000383ffff */
[----:B------:R-:W-:Y:S05]  /*9170*/  BRA `(.L_x_221) ;  /* 0xffffffa800d47947 */ /* 0x000fea000383ffff */
.L_x_73:
[----:B----4-:R-:W-:-:S07]  /*9180*/  MOV R0, UR5 ;  /* 0x0000000500007c02 */ /* 0x010fce0008000f00 */
.L_x_222:
[----:B-1----:R1:W2:Y:S02]  /*9190*/  SYNCS.PHASECHK.TRANS64.TRYWAIT P0, [R0+URZ], R3 ;  /* 0x00000003000075a7 */ /* 0x0022a400080011ff */
[----:B--2---:R-:W-:Y:S05]  /*91a0*/  @!P0 NANOSLEEP.SYNCS 0x989680 ;  /* 0x009896800000895d */ /* 0x004fea0003900000 */
[----:B------:R-:W2:Y:S02]  /*91b0*/  @!P0 SYNCS.PHASECHK.TRANS64 P0, [R0+URZ], R3 ;  /* 0x00000003000085a7 */ /* 0x000ea400080010ff */
[----:B--2---:R-:W-:Y:S05]  /*91c0*/  @!P0 BRA `(.L_x_222) ;  /* 0xfffffffc00f08947 */ /* 0x004fea000383ffff */
[----:B------:R-:W-:Y:S05]  /*91d0*/  BRA `(.L_x_223) ;  /* 0xffffffa800e07947 */ /* 0x000fea000383ffff */
.L_x_74:
[----:B----4-:R-:W-:-:S07]  /*91e0*/  MOV R0, UR5 ;  /* 0x0000000500007c02 */ /* 0x010fce0008000f00 */
.L_x_224:
[----:B-1----:R1:W2:Y:S02]  /*91f0*/  SYNCS.PHASECHK.TRANS64.TRYWAIT P0, [R0+URZ], R3 ;  /* 0x00000003000075a7 */ /* 0x0022a400080011ff */
[----:B--2---:R-:W-:Y:S05]  /*9200*/  @!P0 NANOSLEEP.SYNCS 0x989680 ;  /* 0x009896800000895d */ /* 0x004fea0003900000 */
[----:B------:R-:W2:Y:S02]  /*9210*/  @!P0 SYNCS.PHASECHK.TRANS64 P0, [R0+URZ], R3 ;  /* 0x00000003000085a7 */ /* 0x000ea400080010ff */
[----:B--2---:R-:W-:Y:S05]  /*9220*/  @!P0 BRA `(.L_x_224) ;  /* 0xfffffffc00f08947 */ /* 0x004fea000383ffff */
[----:B------:R-:W-:Y:S05]  /*9230*/  BRA `(.L_x_225) ;  /* 0xffffffa800ec7947 */ /* 0x000fea000383ffff */
.L_x_75:
[----:B----4-:R-:W-:-:S07]  /*9240*/  MOV R0, UR5 ;  /* 0x0000000500007c02 */ /* 0x010fce0008000f00 */
.L_x_226:
[----:B-1----:R1:W2:Y:S02]  /*9250*/  SYNCS.PHASECHK.TRANS64.TRYWAIT P0, [R0+URZ], R3 ;  /* 0x00000003000075a7 */ /* 0x0022a400080011ff */
[----:B--2---:R-:W-:Y:S05]  /*9260*/  @!P0 NANOSLEEP.SYNCS 0x989680 ;  /* 0x009896800000895d */ /* 0x004fea0003900000 */
[----:B------:R-:W2:Y:S02]  /*9270*/  @!P0 SYNCS.PHASECHK.TRANS64 P0, [R0+URZ], R3 ;  /* 0x00000003000085a7 */ /* 0x000ea400080010ff */
[----:B--2---:R-:W-:Y:S05]  /*9280*/  @!P0 BRA `(.L_x_226) ;  /* 0xfffffffc00f08947 */ /* 0x004fea000383ffff */
[----:B------:R-:W-:Y:S05]  /*9290*/  BRA `(.L_x_227) ;  /* 0xffffffa800f87947 */ /* 0x000fea000383ffff */
.L_x_76:
[----:B----4-:R-:W-:-:S07]  /*92a0*/  MOV R0, UR5 ;  /* 0x0000000500007c02 */ /* 0x010fce0008000f00 */
.L_x_228:
[----:B-1----:R1:W2:Y:S02]  /*92b0*/  SYNCS.PHASECHK.TRANS64.TRYWAIT P0, [R0+URZ], R3 ;  /* 0x00000003000075a7 */ /* 0x0022a400080011ff */
[----:B--2---:R-:W-:Y:S05]  /*92c0*/  @!P0 NANOSLEEP.SYNCS 0x989680 ;  /* 0x009896800000895d */ /* 0x004fea0003900000 */
[----:B------:R-:W2:Y:S02]  /*92d0*/  @!P0 SYNCS.PHASECHK.TRANS64 P0, [R0+URZ], R3 ;  /* 0x00000003000085a7 */ /* 0x000ea400080010ff */
[----:B--2---:R-:W-:Y:S05]  /*92e0*/  @!P0 BRA `(.L_x_228) ;  /* 0xfffffffc00f08947 */ /* 0x004fea000383ffff */
[----:B------:R-:W-:Y:S05]  /*92f0*/  BRA `(.L_x_229) ;  /* 0xffffffac00047947 */ /* 0x000fea000383ffff */
.L_x_77:
[----:B----4-:R-:W-:-:S07]  /*9300*/  MOV R0, UR5 ;  /* 0x0000000500007c02 */ /* 0x010fce0008000f00 */
.L_x_230:
[----:B-1----:R1:W2:Y:S02]  /*9310*/  SYNCS.PHASECHK.TRANS64.TRYWAIT P0, [R0+URZ], R3 ;  /* 0x00000003000075a7 */ /* 0x0022a400080011ff */
[----:B--2---:R-:W-:Y:S05]  /*9320*/  @!P0 NANOSLEEP.SYNCS 0x989680 ;  /* 0x009896800000895d */ /* 0x004fea0003900000 */
[----:B------:R-:W2:Y:S02]  /*9330*/  @!P0 SYNCS.PHASECHK.TRANS64 P0, [R0+URZ], R3 ;  /* 0x00000003000085a7 */ /* 0x000ea400080010ff */
[----:B--2---:R-:W-:Y:S05]  /*9340*/  @!P0 BRA `(.L_x_230) ;  /* 0xfffffffc00f08947 */ /* 0x004fea000383ffff */
[----:B------:R-:W-:Y:S05]  /*9350*/  BRA `(.L_x_231) ;  /* 0xffffffac00107947 */ /* 0x000fea000383ffff */
.L_x_78:
[----:B----4-:R-:W-:-:S07]  /*9360*/  MOV R0, UR5 ;  /* 0x0000000500007c02 */ /* 0x010fce0008000f00 */
.L_x_232:
[----:B-1----:R1:W2:Y:S02]  /*9370*/  SYNCS.PHASECHK.TRANS64.TRYWAIT P0, [R0+URZ], R3 ;  /* 0x00000003000075a7 */ /* 0x0022a400080011ff */
[----:B--2---:R-:W-:Y:S05]  /*9380*/  @!P0 NANOSLEEP.SYNCS 0x989680 ;  /* 0x009896800000895d */ /* 0x004fea0003900000 */
[----:B------:R-:W2:Y:S02]  /*9390*/  @!P0 SYNCS.PHASECHK.TRANS64 P0, [R0+URZ], R3 ;  /* 0x00000003000085a7 */ /* 0x000ea400080010ff */
[----:B--2---:R-:W-:Y:S05]  /*93a0*/  @!P0 BRA `(.L_x_232) ;  /* 0xfffffffc00f08947 */ /* 0x004fea000383ffff */
[----:B------:R-:W-:Y:S05]  /*93b0*/  BRA `(.L_x_233) ;  /* 0xffffffac001c7947 */ /* 0x000fea000383ffff */
.L_x_79:
[----:B----4-:R-:W-:-:S07]  /*93c0*/  MOV R0, UR5 ;  /* 0x0000000500007c02 */ /* 0x010fce0008000f00 */
.L_x_234:
[----:B-1----:R1:W2:Y:S02]  /*93d0*/  SYNCS.PHASECHK.TRANS64.TRYWAIT P0, [R0+URZ], R3 ;  /* 0x00000003000075a7 */ /* 0x0022a400080011ff */
[----:B--2---:R-:W-:Y:S05]  /*93e0*/  @!P0 NANOSLEEP.SYNCS 0x989680 ;  /* 0x009896800000895d */ /* 0x004fea0003900000 */
[----:B------:R-:W2:Y:S02]  /*93f0*/  @!P0 SYNCS.PHASECHK.TRANS64 P0, [R0+URZ], R3 ;  /* 0x00000003000085a7 */ /* 0x000ea400080010ff */
[----:B--2---:R-:W-:Y:S05]  /*9400*/  @!P0 BRA `(.L_x_234) ;  /* 0xfffffffc00f08947 */ /* 0x004fea000383ffff */
[----:B------:R-:W-:Y:S05]  /*9410*/  BRA `(.L_x_235) ;  /* 0xffffffac00287947 */ /* 0x000fea000383ffff */
.L_x_80:
[----:B----4-:R-:W-:-:S07]  /*9420*/  MOV R0, UR5 ;  /* 0x0000000500007c02 */ /* 0x010fce0008000f00 */
.L_x_236:
[----:B-1----:R1:W2:Y:S02]  /*9430*/  SYNCS.PHASECHK.TRANS64.TRYWAIT P0, [R0+URZ], R3 ;  /* 0x00000003000075a7 */ /* 0x0022a400080011ff */
[----:B--2---:R-:W-:Y:S05]  /*9440*/  @!P0 NANOSLEEP.SYNCS 0x989680 ;  /* 0x009896800000895d */ /* 0x004fea0003900000 */
[----:B------:R-:W2:Y:S02]  /*9450*/  @!P0 SYNCS.PHASECHK.TRANS64 P0, [R0+URZ], R3 ;  /* 0x00000003000085a7 */ /* 0x000ea400080010ff */
[----:B--2---:R-:W-:Y:S05]  /*9460*/  @!P0 BRA `(.L_x_236) ;  /* 0xfffffffc00f08947 */ /* 0x004fea000383ffff */
[----:B------:R-:W-:Y:S05]  /*9470*/  BRA `(.L_x_237) ;  /* 0xffffffac00347947 */ /* 0x000fea000383ffff */
.L_x_81:
[----:B----4-:R-:W-:-:S07]  /*9480*/  MOV R0, UR5 ;  /* 0x0000000500007c02 */ /* 0x010fce0008000f00 */
.L_x_238:
[----:B-1----:R1:W2:Y:S02]  /*9490*/  SYNCS.PHASECHK.TRANS64.TRYWAIT P0, [R0+URZ], R3 ;  /* 0x00000003000075a7 */ /* 0x0022a400080011ff */
[----:B--2---:R-:W-:Y:S05]  /*94a0*/  @!P0 NANOSLEEP.SYNCS 0x989680 ;  /* 0x009896800000895d */ /* 0x004fea0003900000 */
[----:B------:R-:W2:Y:S02]  /*94b0*/  @!P0 SYNCS.PHASECHK.TRANS64 P0, [R0+URZ], R3 ;  /* 0x00000003000085a7 */ /* 0x000ea400080010ff */
[----:B--2---:R-:W-:Y:S05]  /*94c0*/  @!P0 BRA `(.L_x_238) ;  /* 0xfffffffc00f08947 */ /* 0x004fea000383ffff */
[----:B------:R-:W-:Y:S05]  /*94d0*/  BRA `(.L_x_239) ;  /* 0xffffffac00407947 */ /* 0x000fea000383ffff */
.L_x_82:
[----:B----4-:R-:W-:-:S07]  /*94e0*/  MOV R0, UR5 ;  /* 0x0000000500007c02 */ /* 0x010fce0008000f00 */
.L_x_240:
[----:B-1----:R1:W2:Y:S02]  /*94f0*/  SYNCS.PHASECHK.TRANS64.TRYWAIT P0, [R0+URZ], R3 ;  /* 0x00000003000075a7 */ /* 0x0022a400080011ff */
[----:B--2---:R-:W-:Y:S05]  /*9500*/  @!P0 NANOSLEEP.SYNCS 0x989680 ;  /* 0x009896800000895d */ /* 0x004fea0003900000 */
[----:B------:R-:W2:Y:S02]  /*9510*/  @!P0 SYNCS.PHASECHK.TRANS64 P0, [R0+URZ], R3 ;  /* 0x00000003000085a7 */ /* 0x000ea400080010ff */
[----:B--2---:R-:W-:Y:S05]  /*9520*/  @!P0 BRA `(.L_x_240) ;  /* 0xfffffffc00f08947 */ /* 0x004fea000383ffff */
[----:B------:R-:W-:Y:S05]  /*9530*/  BRA `(.L_x_241) ;  /* 0xffffffac004c7947 */ /* 0x000fea000383ffff */
.L_x_83:
[----:B----4-:R-:W-:-:S07]  /*9540*/  MOV R0, UR5 ;  /* 0x0000000500007c02 */ /* 0x010fce0008000f00 */
.L_x_242:
[----:B-1----:R1:W2:Y:S02]  /*9550*/  SYNCS.PHASECHK.TRANS64.TRYWAIT P0, [R0+URZ], R3 ;  /* 0x00000003000075a7 */ /* 0x0022a400080011ff */
[----:B--2---:R-:W-:Y:S05]  /*9560*/  @!P0 NANOSLEEP.SYNCS 0x989680 ;  /* 0x009896800000895d */ /* 0x004fea0003900000 */
[----:B------:R-:W2:Y:S02]  /*9570*/  @!P0 SYNCS.PHASECHK.TRANS64 P0, [R0+URZ], R3 ;  /* 0x00000003000085a7 */ /* 0x000ea400080010ff */
[----:B--2---:R-:W-:Y:S05]  /*9580*/  @!P0 BRA `(.L_x_242) ;  /* 0xfffffffc00f08947 */ /* 0x004fea000383ffff */
[----:B------:R-:W-:Y:S05]  /*9590*/  BRA `(.L_x_243) ;  /* 0xffffffac00587947 */ /* 0x000fea000383ffff */
.L_x_84:
[----:B----4-:R-:W-:-:S07]  /*95a0*/  MOV R0, UR5 ;  /* 0x0000000500007c02 */ /* 0x010fce0008000f00 */
.L_x_244:
[----:B-1----:R1:W2:Y:S02]  /*95b0*/  SYNCS.PHASECHK.TRANS64.TRYWAIT P0, [R0+URZ], R3 ;  /* 0x00000003000075a7 */ /* 0x0022a400080011ff */
[----:B--2---:R-:W-:Y:S05]  /*95c0*/  @!P0 NANOSLEEP.SYNCS 0x989680 ;  /* 0x009896800000895d */ /* 0x004fea0003900000 */
[----:B------:R-:W2:Y:S02]  /*95d0*/  @!P0 SYNCS.PHASECHK.TRANS64 P0, [R0+URZ], R3 ;  /* 0x00000003000085a7 */ /* 0x000ea400080010ff */
[----:B--2---:R-:W-:Y:S05]  /*95e0*/  @!P0 BRA `(.L_x_244) ;  /* 0xfffffffc00f08947 */ /* 0x004fea000383ffff */
[----:B------:R-:W-:Y:S05]  /*95f0*/  BRA `(.L_x_245) ;  /* 0xffffffac00647947 */ /* 0x000fea000383ffff */
.L_x_85:
[----:B----4-:R-:W-:-:S07]  /*9600*/  MOV R0, UR5 ;  /* 0x0000000500007c02 */ /* 0x010fce0008000f00 */
.L_x_246:
[----:B-1----:R1:W2:Y:S02]  /*9610*/  SYNCS.PHASECHK.TRANS64.TRYWAIT P0, [R0+URZ], R3 ;  /* 0x00000003000075a7 */ /* 0x0022a400080011ff */
[----:B--2---:R-:W-:Y:S05]  /*9620*/  @!P0 NANOSLEEP.SYNCS 0x989680 ;  /* 0x009896800000895d */ /* 0x004fea0003900000 */
[----:B------:R-:W2:Y:S02]  /*9630*/  @!P0 SYNCS.PHASECHK.TRANS64 P0, [R0+URZ], R3 ;  /* 0x00000003000085a7 */ /* 0x000ea400080010ff */
[----:B--2---:R-:W-:Y:S05]  /*9640*/  @!P0 BRA `(.L_x_246) ;  /* 0xfffffffc00f08947 */ /* 0x004fea000383ffff */
[----:B------:R-:W-:Y:S05]  /*9650*/  BRA `(.L_x_247) ;  /* 0xffffffac00707947 */ /* 0x000fea000383ffff */
.L_x_86:
[----:B----4-:R-:W-:-:S07]  /*9660*/  MOV R0, UR5 ;  /* 0x0000000500007c02 */ /* 0x010fce0008000f00 */
.L_x_248:
[----:B-1----:R1:W2:Y:S02]  /*9670*/  SYNCS.PHASECHK.TRANS64.TRYWAIT P0, [R0+URZ], R3 ;  /* 0x00000003000075a7 */ /* 0x0022a400080011ff */
[----:B--2---:R-:W-:Y:S05]  /*9680*/  @!P0 NANOSLEEP.SYNCS 0x989680 ;  /* 0x009896800000895d */ /* 0x004fea0003900000 */
[----:B------:R-:W2:Y:S02]  /*9690*/  @!P0 SYNCS.PHASECHK.TRANS64 P0, [R0+URZ], R3 ;  /* 0x00000003000085a7 */ /* 0x000ea400080010ff */
[----:B--2---:R-:W-:Y:S05]  /*96a0*/  @!P0 BRA `(.L_x_248) ;  /* 0xfffffffc00f08947 */ /* 0x004fea000383ffff */
[----:B------:R-:W-:Y:S05]  /*96b0*/  BRA `(.L_x_249) ;  /* 0xffffffac007c7947 */ /* 0x000fea000383ffff */
.L_x_87:
[----:B----4-:R-:W-:-:S07]  /*96c0*/  MOV R0, UR5 ;  /* 0x0000000500007c02 */ /* 0x010fce0008000f00 */
.L_x_250:
[----:B-1----:R1:W2:Y:S02]  /*96d0*/  SYNCS.PHASECHK.TRANS64.TRYWAIT P0, [R0+URZ], R3 ;  /* 0x00000003000075a7 */ /* 0x0022a400080011ff */
[----:B--2---:R-:W-:Y:S05]  /*96e0*/  @!P0 NANOSLEEP.SYNCS 0x989680 ;  /* 0x009896800000895d */ /* 0x004fea0003900000 */
[----:B------:R-:W2:Y:S02]  /*96f0*/  @!P0 SYNCS.PHASECHK.TRANS64 P0, [R0+URZ], R3 ;  /* 0x00000003000085a7 */ /* 0x000ea400080010ff */
[----:B--2---:R-:W-:Y:S05]  /*9700*/  @!P0 BRA `(.L_x_250) ;  /* 0xfffffffc00f08947 */ /* 0x004fea000383ffff */
[----:B------:R-:W-:Y:S05]  /*9710*/  BRA `(.L_x_251) ;  /* 0xffffffac00887947 */ /* 0x000fea000383ffff */
.L_x_88:
[----:B----4-:R-:W-:-:S07]  /*9720*/  MOV R0, UR5 ;  /* 0x0000000500007c02 */ /* 0x010fce0008000f00 */
.L_x_252:
[----:B-1----:R1:W2:Y:S02]  /*9730*/  SYNCS.PHASECHK.TRANS64.TRYWAIT P0, [R0+URZ], R3 ;  /* 0x00000003000075a7 */ /* 0x0022a400080011ff */
[----:B--2---:R-:W-:Y:S05]  /*9740*/  @!P0 NANOSLEEP.SYNCS 0x989680 ;  /* 0x009896800000895d */ /* 0x004fea0003900000 */
[----:B------:R-:W2:Y:S02]  /*9750*/  @!P0 SYNCS.PHASECHK.TRANS64 P0, [R0+URZ], R3 ;  /* 0x00000003000085a7 */ /* 0x000ea400080010ff */
[----:B--2---:R-:W-:Y:S05]  /*9760*/  @!P0 BRA `(.L_x_252) ;  /* 0xfffffffc00f08947 */ /* 0x004fea000383ffff */
[----:B------:R-:W-:Y:S05]  /*9770*/  BRA `(.L_x_253) ;  /* 0xffffffac00947947 */ /* 0x000fea000383ffff */
.L_x_89:
[----:B----4-:R-:W-:-:S07]  /*9780*/  MOV R0, UR5 ;  /* 0x0000000500007c02 */ /* 0x010fce0008000f00 */
.L_x_254:
[----:B-1----:R1:W2:Y:S02]  /*9790*/  SYNCS.PHASECHK.TRANS64.TRYWAIT P0, [R0+URZ], R3 ;  /* 0x00000003000075a7 */ /* 0x0022a400080011ff */
[----:B--2---:R-:W-:Y:S05]  /*97a0*/  @!P0 NANOSLEEP.SYNCS 0x989680 ;  /* 0x009896800000895d */ /* 0x004fea0003900000 */
[----:B------:R-:W2:Y:S02]  /*97b0*/  @!P0 SYNCS.PHASECHK.TRANS64 P0, [R0+URZ], R3 ;  /* 0x00000003000085a7 */ /* 0x000ea400080010ff */
[----:B--2---:R-:W-:Y:S05]  /*97c0*/  @!P0 BRA `(.L_x_254) ;  /* 0xfffffffc00f08947 */ /* 0x004fea000383ffff */
[----:B------:R-:W-:Y:S05]  /*97d0*/  BRA `(.L_x_255) ;  /* 0xffffffac00a07947 */ /* 0x000fea000383ffff */
.L_x_92:
[----:B-1----:R1:W2:Y:S02]  /*97e0*/  SYNCS.PHASECHK.TRANS64.TRYWAIT P0, [R0+URZ+0x3e0], R5 ;  /* 0x0003e005000075a7 */ /* 0x0022a400080011ff */
[----:B--2---:R-:W-:Y:S05]  /*97f0*/  @!P0 NANOSLEEP.SYNCS 0x989680 ;  /* 0x009896800000895d */ /* 0x004fea0003900000 */
[----:B------:R-:W2:Y:S02]  /*9800*/  @!P0 SYNCS.PHASECHK.TRANS64 P0, [R0+URZ+0x3e0], R5 ;  /* 0x0003e005000085a7 */ /* 0x000ea400080010ff */
[----:B--2---:R-:W-:Y:S05]  /*9810*/  @!P0 BRA `(.L_x_92) ;  /* 0xfffffffc00f08947 */ /* 0x004fea000383ffff */
[----:B------:R-:W-:Y:S05]  /*9820*/  BRA `(.L_x_256) ;  /* 0xffffffac00fc7947 */ /* 0x000fea000383ffff */
.L_x_93:
[----:B------:R-:W-:-:S07]  /*9830*/  MOV R0, UR5 ;  /* 0x0000000500007c02 */ /* 0x000fce0008000f00 */
.L_x_257:
[----:B-1----:R1:W2:Y:S02]  /*9840*/  SYNCS.PHASECHK.TRANS64.TRYWAIT P0, [R0+URZ+0x390], R5 ;  /* 0x00039005000075a7 */ /* 0x0022a400080011ff */
[----:B--2---:R-:W-:Y:S05]  /*9850*/  @!P0 NANOSLEEP.SYNCS 0x989680 ;  /* 0x009896800000895d */ /* 0x004fea0003900000 */
[----:B------:R-:W2:Y:S02]  /*9860*/  @!P0 SYNCS.PHASECHK.TRANS64 P0, [R0+URZ+0x390], R5 ;  /* 0x00039005000085a7 */ /* 0x000ea400080010ff */
[----:B--2---:R-:W-:Y:S05]  /*9870*/  @!P0 BRA `(.L_x_257) ;  /* 0xfffffffc00f08947 */ /* 0x004fea000383ffff */
[----:B------:R-:W-:Y:S05]  /*9880*/  BRA `(.L_x_258) ;  /* 0xffffffb0000c7947 */ /* 0x000fea000383ffff */
.L_x_94:
[----:B-1----:R1:W2:Y:S02]  /*9890*/  SYNCS.PHASECHK.TRANS64.TRYWAIT P1, [R0+URZ+0x380], R5 ;  /* 0x00038005000075a7 */ /* 0x0022a400080211ff */
[----:B--2---:R-:W-:Y:S05]  /*98a0*/  @!P1 NANOSLEEP.SYNCS 0x989680 ;  /* 0x009896800000995d */ /* 0x004fea0003900000 */
[----:B------:R-:W2:Y:S02]  /*98b0*/  @!P1 SYNCS.PHASECHK.TRANS64 P1, [R0+URZ+0x380], R5 ;  /* 0x00038005000095a7 */ /* 0x000ea400080210ff */
[----:B--2---:R-:W-:Y:S05]  /*98c0*/  @!P1 BRA `(.L_x_94) ;  /* 0xfffffffc00f09947 */ /* 0x004fea000383ffff */
[----:B------:R-:W-:Y:S05]  /*98d0*/  BRA `(.L_x_259) ;  /* 0xffffffb0003c7947 */ /* 0x000fea000383ffff */
.L_x_97:
[----:B------:R-:W-:-:S07]  /*98e0*/  MOV R0, UR5 ;  /* 0x0000000500007c02 */ /* 0x000fce0008000f00 */
.L_x_260:
[----:B-1----:R1:W2:Y:S02]  /*98f0*/  SYNCS.PHASECHK.TRANS64.TRYWAIT P0, [R0+URZ+0x390], R3 ;  /* 0x00039003000075a7 */ /* 0x0022a400080011ff */
[----:B--2---:R-:W-:Y:S05]  /*9900*/  @!P0 NANOSLEEP.SYNCS 0x989680 ;  /* 0x009896800000895d */ /* 0x004fea0003900000 */
[----:B------:R-:W2:Y:S02]  /*9910*/  @!P0 SYNCS.PHASECHK.TRANS64 P0, [R0+URZ+0x390], R3 ;  /* 0x00039003000085a7 */ /* 0x000ea400080010ff */
[----:B--2---:R-:W-:Y:S05]  /*9920*/  @!P0 BRA `(.L_x_260) ;  /* 0xfffffffc00f08947 */ /* 0x004fea000383ffff */
[----:B------:R-:W-:Y:S05]  /*9930*/  BRA `(.L_x_96) ;  /* 0xffffffb000907947 */ /* 0x000fea000383ffff */
.L_x_104:
[----:B-1----:R1:W2:Y:S02]  /*9940*/  SYNCS.PHASECHK.TRANS64.TRYWAIT P1, [R0+URZ+0x380], R5 ;  /* 0x00038005000075a7 */ /* 0x0022a400080211ff */
[----:B--2---:R-:W-:Y:S05]  /*9950*/  @!P1 NANOSLEEP.SYNCS 0x989680 ;  /* 0x009896800000995d */ /* 0x004fea0003900000 */
[----:B------:R-:W2:Y:S02]  /*9960*/  @!P1 SYNCS.PHASECHK.TRANS64 P1, [R0+URZ+0x380], R5 ;  /* 0x00038005000095a7 */ /* 0x000ea400080210ff */
[----:B--2---:R-:W-:Y:S05]  /*9970*/  @!P1 BRA `(.L_x_104) ;  /* 0xfffffffc00f09947 */ /* 0x004fea000383ffff */
[----:B------:R-:W-:Y:S05]  /*9980*/  BRA `(.L_x_261) ;  /* 0xffffffb400e47947 */ /* 0x000fea000383ffff */
.L_x_105:
[----:B------:R-:W-:-:S07]  /*9990*/  MOV R3, UR9 ;  /* 0x0000000900037c02 */ /* 0x000fce0008000f00 */
.L_x_262:
[----:B-1----:R1:W2:Y:S02]  /*99a0*/  SYNCS.PHASECHK.TRANS64.TRYWAIT P0, [R3+URZ+0x3c0], R0 ;  /* 0x0003c000030075a7 */ /* 0x0022a400080011ff */
[----:B--2---:R-:W-:Y:S05]  /*99b0*/  @!P0 NANOSLEEP.SYNCS 0x989680 ;  /* 0x009896800000895d */ /* 0x004fea0003900000 */
[----:B------:R-:W2:Y:S02]  /*99c0*/  @!P0 SYNCS.PHASECHK.TRANS64 P0, [R3+URZ+0x3c0], R0 ;  /* 0x0003c000030085a7 */ /* 0x000ea400080010ff */
[----:B--2---:R-:W-:Y:S05]  /*99d0*/  @!P0 BRA `(.L_x_262) ;  /* 0xfffffffc00f08947 */ /* 0x004fea000383ffff */
[----:B------:R-:W-:Y:S05]  /*99e0*/  BRA `(.L_x_263) ;  /* 0xffffffb800187947 */ /* 0x000fea000383ffff */
.L_x_108:
[----:B------:R-:W-:Y:S07]  /*99f0*/  MOV R0, UR7 ;  /* 0x0000000700007c02 */ /* 0x000fee0008000f00 */
.L_x_264:
[----:B-1----:R1:W2:Y:S02]  /*9a00*/  SYNCS.PHASECHK.TRANS64.TRYWAIT P0, [R0+URZ], R3 ;  /* 0x00000003000075a7 */ /* 0x0022a400080011ff */
[----:B--2---:R-:W-:Y:S05]  /*9a10*/  @!P0 NANOSLEEP.SYNCS 0x989680 ;  /* 0x009896800000895d */ /* 0x004fea0003900000 */
[----:B------:R-:W2:Y:S02]  /*9a20*/  @!P0 SYNCS.PHASECHK.TRANS64 P0, [R0+URZ], R3 ;  /* 0x00000003000085a7 */ /* 0x000ea400080010ff */
[----:B--2---:R-:W-:Y:S05]  /*9a30*/  @!P0 BRA `(.L_x_264) ;  /* 0xfffffffc00f08947 */ /* 0x004fea000383ffff */
[----:B------:R-:W-:Y:S05]  /*9a40*/  BRA `(.L_x_107) ;  /* 0xffffffb800507947 */ /* 0x000fea000383ffff */
.L_x_111:
[----:B------:R-:W-:-:S07]  /*9a50*/  MOV R0, UR5 ;  /* 0x0000000500007c02 */ /* 0x000fce0008000f00 */
.L_x_265:
[----:B--2---:R2:W3:Y:S02]  /*9a60*/  SYNCS.PHASECHK.TRANS64.TRYWAIT P0, [R0+URZ], R3 ;  /* 0x00000003000075a7 */ /* 0x0044e400080011ff */
[----:B---3--:R-:W-:Y:S05]  /*9a70*/  @!P0 NANOSLEEP.SYNCS 0x989680 ;  /* 0x009896800000895d */ /* 0x008fea0003900000 */
[----:B------:R-:W3:Y:S02]  /*9a80*/  @!P0 SYNCS.PHASECHK.TRANS64 P0, [R0+URZ], R3 ;  /* 0x00000003000085a7 */ /* 0x000ee400080010ff */
[----:B---3--:R-:W-:Y:S05]  /*9a90*/  @!P0 BRA `(.L_x_265) ;  /* 0xfffffffc00f08947 */ /* 0x008fea000383ffff */
[----:B------:R-:W-:Y:S05]  /*9aa0*/  BRA `(.L_x_266) ;  /* 0xffffffb800f47947 */ /* 0x000fea000383ffff */
.L_x_112:
[----:B------:R-:W-:-:S07]  /*9ab0*/  MOV R0, UR5 ;  /* 0x0000000500007c02 */ /* 0x000fce0008000f00 */
.L_x_267:
[----:B--2---:R2:W3:Y:S02]  /*9ac0*/  SYNCS.PHASECHK.TRANS64.TRYWAIT P0, [R0+URZ], R3 ;  /* 0x00000003000075a7 */ /* 0x0044e400080011ff */
[----:B---3--:R-:W-:Y:S05]  /*9ad0*/  @!P0 NANOSLEEP.SYNCS 0x989680 ;  /* 0x009896800000895d */ /* 0x008fea0003900000 */
[----:B------:R-:W3:Y:S02]  /*9ae0*/  @!P0 SYNCS.PHASECHK.TRANS64 P0, [R0+URZ], R3 ;  /* 0x00000003000085a7 */ /* 0x000ee400080010ff */
[----:B---3--:R-:W-:Y:S05]  /*9af0*/  @!P0 BRA `(.L_x_267) ;  /* 0xfffffffc00f08947 */ /* 0x008fea000383ffff */
[----:B------:R-:W-:Y:S05]  /*9b00*/  BRA `(.L_x_268) ;  /* 0xffffffbc00007947 */ /* 0x000fea000383ffff */
.L_x_113:
[----:B------:R-:W-:-:S07]  /*9b10*/  MOV R0, UR5 ;  /* 0x0000000500007c02 */ /* 0x000fce0008000f00 */
.L_x_269:
[----:B--2---:R2:W3:Y:S02]  /*9b20*/  SYNCS.PHASECHK.TRANS64.TRYWAIT P0, [R0+URZ], R3 ;  /* 0x00000003000075a7 */ /* 0x0044e400080011ff */
[----:B---3--:R-:W-:Y:S05]  /*9b30*/  @!P0 NANOSLEEP.SYNCS 0x989680 ;  /* 0x009896800000895d */ /* 0x008fea0003900000 */
[----:B------:R-:W3:Y:S02]  /*9b40*/  @!P0 SYNCS.PHASECHK.TRANS64 P0, [R0+URZ], R3 ;  /* 0x00000003000085a7 */ /* 0x000ee400080010ff */
[----:B---3--:R-:W-:Y:S05]  /*9b50*/  @!P0 BRA `(.L_x_269) ;  /* 0xfffffffc00f08947 */ /* 0x008fea000383ffff */
[----:B------:R-:W-:Y:S05]  /*9b60*/  BRA `(.L_x_270) ;  /* 0xffffffbc000c7947 */ /* 0x000fea000383ffff */
.L_x_114:
[----:B------:R-:W-:-:S07]  /*9b70*/  MOV R0, UR7 ;  /* 0x0000000700007c02 */ /* 0x000fce0008000f00 */
.L_x_271:
[----:B--2---:R2:W3:Y:S02]  /*9b80*/  SYNCS.PHASECHK.TRANS64.TRYWAIT P0, [R0+URZ], R3 ;  /* 0x00000003000075a7 */ /* 0x0044e400080011ff */
[----:B---3--:R-:W-:Y:S05]  /*9b90*/  @!P0 NANOSLEEP.SYNCS 0x989680 ;  /* 0x009896800000895d */ /* 0x008fea0003900000 */
[----:B------:R-:W3:Y:S02]  /*9ba0*/  @!P0 SYNCS.PHASECHK.TRANS64 P0, [R0+URZ], R3 ;  /* 0x00000003000085a7 */ /* 0x000ee400080010ff */
[----:B---3--:R-:W-:Y:S05]  /*9bb0*/  @!P0 BRA `(.L_x_271) ;  /* 0xfffffffc00f08947 */ /* 0x008fea000383ffff */
[----:B------:R-:W-:Y:S05]  /*9bc0*/  BRA `(.L_x_272) ;  /* 0xffffffbc00187947 */ /* 0x000fea000383ffff */
.L_x_119:
[----:B---3--:R3:W1:Y:S02]  /*9bd0*/  SYNCS.PHASECHK.TRANS64.TRYWAIT P0, [R0+URZ+0x380], R3 ;  /* 0x00038003000075a7 */ /* 0x00866400080011ff */
[----:B-1----:R-:W-:Y:S05]  /*9be0*/  @!P0 NANOSLEEP.SYNCS 0x989680 ;  /* 0x009896800000895d */ /* 0x002fea0003900000 */
[----:B------:R-:W1:Y:S02]  /*9bf0*/  @!P0 SYNCS.PHASECHK.TRANS64 P0, [R0+URZ+0x380], R3 ;  /* 0x00038003000085a7 */ /* 0x000e6400080010ff */
[----:B-1----:R-:W-:Y:S05]  /*9c00*/  @!P0 BRA `(.L_x_119) ;  /* 0xfffffffc00f08947 */ /* 0x002fea000383ffff */
[----:B------:R-:W-:Y:S05]  /*9c10*/  BRA `(.L_x_273) ;  /* 0xffffffc000147947 */ /* 0x000fea000383ffff */
.L_x_122:
[----:B------:R-:W-:Y:S07]  /*9c20*/  MOV R0, UR6 ;  /* 0x0000000600007c02 */ /* 0x000fee0008000f00 */
.L_x_274:
[----:B-1----:R1:W3:Y:S02]  /*9c30*/  SYNCS.PHASECHK.TRANS64.TRYWAIT P0, [R0+URZ+0x378], R3 ;  /* 0x00037803000075a7 */ /* 0x0022e400080011ff */
[----:B---3--:R-:W-:Y:S05]  /*9c40*/  @!P0 NANOSLEEP.SYNCS 0x989680 ;  /* 0x009896800000895d */ /* 0x008fea0003900000 */
[----:B------:R-:W3:Y:S02]  /*9c50*/  @!P0 SYNCS.PHASECHK.TRANS64 P0, [R0+URZ+0x378], R3 ;  /* 0x00037803000085a7 */ /* 0x000ee400080010ff */
[----:B---3--:R-:W-:Y:S05]  /*9c60*/  @!P0 BRA `(.L_x_274) ;  /* 0xfffffffc00f08947 */ /* 0x008fea000383ffff */
[----:B------:R-:W-:Y:S05]  /*9c70*/  BRA `(.L_x_121) ;  /* 0xffffffc400007947 */ /* 0x000fea000383ffff */
.L_x_125:
[----:B------:R-:W-:Y:S07]  /*9c80*/  MOV R3, UR6 ;  /* 0x0000000600037c02 */ /* 0x000fee0008000f00 */
.L_x_275:
[----:B-1----:R1:W2:Y:S02]  /*9c90*/  SYNCS.PHASECHK.TRANS64.TRYWAIT P2, [R3+URZ+0x368], R26 ;  /* 0x0003681a030075a7 */ /* 0x0022a400080411ff */
[----:B--2---:R-:W-:Y:S05]  /*9ca0*/  @!P2 NANOSLEEP.SYNCS 0x989680 ;  /* 0x009896800000a95d */ /* 0x004fea0003900000 */
[----:B------:R-:W2:Y:S02]  /*9cb0*/  @!P2 SYNCS.PHASECHK.TRANS64 P2, [R3+URZ+0x368], R26 ;  /* 0x0003681a0300a5a7 */ /* 0x000ea400080410ff */
[----:B--2---:R-:W-:Y:S05]  /*9cc0*/  @!P2 BRA `(.L_x_275) ;  /* 0xfffffffc00f0a947 */ /* 0x004fea000383ffff */
[----:B------:R-:W-:Y:S05]  /*9cd0*/  BRA `(.L_x_276) ;  /* 0xffffffc400947947 */ /* 0x000fea000383ffff */
.L_x_128:
[----:B--2---:R2:W4:Y:S02]  /*9ce0*/  SYNCS.PHASECHK.TRANS64.TRYWAIT P0, [R0+URZ+0x380], R3 ;  /* 0x00038003000075a7 */ /* 0x00452400080011ff */
[----:B----4-:R-:W-:Y:S05]  /*9cf0*/  @!P0 NANOSLEEP.SYNCS 0x989680 ;  /* 0x009896800000895d */ /* 0x010fea0003900000 */
[----:B------:R-:W4:Y:S02]  /*9d00*/  @!P0 SYNCS.PHASECHK.TRANS64 P0, [R0+URZ+0x380], R3 ;  /* 0x00038003000085a7 */ /* 0x000f2400080010ff */
[----:B----4-:R-:W-:Y:S05]  /*9d10*/  @!P0 BRA `(.L_x_128) ;  /* 0xfffffffc00f08947 */ /* 0x010fea000383ffff */
[----:B------:R-:W-:Y:S05]  /*9d20*/  BRA `(.L_x_277) ;  /* 0xffffffc800f07947 */ /* 0x000fea000383ffff */
.L_x_139:
[----:B-1----:R-:W-:Y:S04]  /*9d30*/  MOV R0, UR43 ;  /* 0x0000002b00007c02 */ /* 0x002fe80008000f00 */
[----:B------:R1:W2:Y:S03]  /*9d40*/  SYNCS.PHASECHK.TRANS64.TRYWAIT P1, [R0+URZ+0x360], R3 ;  /* 0x00036003000075a7 */ /* 0x0002a600080211ff */
[----:B--2---:R-:W-:Y:S05]  /*9d50*/  @!P1 NANOSLEEP.SYNCS 0x989680 ;  /* 0x009896800000995d */ /* 0x004fea0003900000 */
[----:B------:R-:W2:Y:S02]  /*9d60*/  @!P1 SYNCS.PHASECHK.TRANS64 P1, [R0+URZ+0x360], R3 ;  /* 0x00036003000095a7 */ /* 0x000ea400080210ff */
[----:B--2---:R-:W-:Y:S05]  /*9d70*/  @!P1 BRA `(.L_x_139) ;  /* 0xfffffffc00ec9947 */ /* 0x004fea000383ffff */
[----:B------:R-:W-:Y:S05]  /*9d80*/  BRA `(.L_x_138) ;  /* 0xffffffd400e47947 */ /* 0x000fea000383ffff */
.L_x_141:
[----:B-1----:R1:W4:Y:S02]  /*9d90*/  SYNCS.PHASECHK.TRANS64.TRYWAIT P1, [R92+URZ+0x3a0], R7 ;  /* 0x0003a0075c0075a7 */ /* 0x00232400080211ff */
[----:B----4-:R-:W-:Y:S05]  /*9da0*/  @!P1 NANOSLEEP.SYNCS 0x989680 ;  /* 0x009896800000995d */ /* 0x010fea0003900000 */
[----:B------:R-:W4:Y:S02]  /*9db0*/  @!P1 SYNCS.PHASECHK.TRANS64 P1, [R92+URZ+0x3a0], R7 ;  /* 0x0003a0075c0095a7 */ /* 0x000f2400080210ff */
[----:B----4-:R-:W-:Y:S05]  /*9dc0*/  @!P1 BRA `(.L_x_141) ;  /* 0xfffffffc00f09947 */ /* 0x010fea000383ffff */
[----:B------:R-:W-:Y:S05]  /*9dd0*/  BRA `(.L_x_140) ;  /* 0xffffffd800207947 */ /* 0x000fea000383ffff */
        .weak           $__internal_0_$__cuda_sm10x_tcgen05_guardrail_trap_col_being_dealloced_not_returned_by_alloc
        .type           $__internal_0_$__cuda_sm10x_tcgen05_guardrail_trap_col_being_dealloced_not_returned_by_alloc,@function
        .size           $__internal_0_$__cuda_sm10x_tcgen05_guardrail_trap_col_being_dealloced_not_returned_by_alloc,($__internal_1_$__cuda_sm10x_tcgen05_guardrail_trap_phase_invalid_during_alloc - $__internal_0_$__cuda_sm10x_tcgen05_guardrail_trap_col_being_dealloced_not_returned_by_alloc)
$__internal_0_$__cuda_sm10x_tcgen05_guardrail_trap_col_being_dealloced_not_returned_by_alloc:
[----:B------:R-:W-:Y:S05]  /*9de0*/  BPT.TRAP 0x1 ;  /* 0x000000040000795c */ /* 0x000fea0000300000 */
[----:B------:R-:W-:-:S04]  /*9df0*/  HFMA2 R3, -RZ, RZ, 0, 0 ;  /* 0x00000000ff037431 */ /* 0x000fc800000001ff */
[----:B------:R-:W-:Y:S05]  /*9e00*/  RET.REL.NODEC R2 `(_ZN7cutlass13device_kernelINS_4gemm6kernel13GemmUniversalIN4cute5tupleIJiiiiEEENS1_10collective13CollectiveMmaINS1_35MainloopSm100TmaUmmaWarpSpecializedILi54ELi2ELi4ENS5_IJNS4_1CILi1EEESB_SB_EEEEENS5_IJNSA_ILi64EEESE_NSA_ILi32EEEEEENS_12float_e4m3_tENS5_IJlSB_lEEESH_NS5_IJSB_llEEENS4_8TiledMMAINS4_8MMA_AtomIJNS4_10MMA_TraitsINS4_19SM100_MMA_F8F6F4_SSEJSH_SH_fSE_SE_NS4_17integral_constantINS4_4UMMA5MajorELSQ_0EEENSO_ISQ_LSQ_1EEENSO_INSP_7ScaleInELST_0EEESU_EEEEEENS4_6LayoutISC_NS5_IJNSA_ILi0EEESY_SY_EEEEENS5_IJNS4_10UnderscoreES11_S11_EEEEENS4_13SM90_TMA_LOADENS4_14ComposedLayoutINS4_7SwizzleILi1ELi4ELi3EEENS4_18smem_ptr_flag_bitsILi8EEENSX_INS5_IJNSA_ILi8EEESF_EEENS5_IJSF_SB_EEEEEEEvNS4_8identityES14_NS15_INS16_ILi2ELi4ELi3EEES19_NSX_INS5_IJSE_S1A_EEENS5_IJSB_SE_EEEEEEEvS1F_EENS_8epilogue10collective18CollectiveEpilogueINS1M_23Sm100TmaWarpSpecializedILi1ELi1ELi32ELb0ELb0EEEJSG_NS5_IJNSX_ISE_SB_EES1R_EEESH_SI_SH_SI_NS1M_6fusion15FusionCallbacksIS1Q_NS1T_17LinearCombinationISH_fSH_fLNS_15FloatRoundStyleE2EEESG_S1S_JEEENS4_5SM1004TMEM4LOAD26SM100_TMEM_LOAD_16dp32b32xES14_NS15_IS1G_S19_NSX_INS5_IJS1A_SE_EEENS5_IJSE_SB_EEEEEEENS4_39AutoVectorizingCopyWithAssumedAlignmentILi128EEENS4_14SM90_TMA_STOREES26_S28_S28_EEEvvEEEEvNT_6ParamsE) ;  /* 0xffffff60027c7950 */ /* 0x000fea0003c3ffff */
        .weak           $__internal_1_$__cuda_sm10x_tcgen05_guardrail_trap_phase_invalid_during_alloc
        .type           $__internal_1_$__cuda_sm10x_tcgen05_guardrail_trap_phase_invalid_during_alloc,@function
        .size           $__internal_1_$__cuda_sm10x_tcgen05_guardrail_trap_phase_invalid_during_alloc,($__internal_2_$__cuda_sm10x_tcgen05_guardrail_trap_unallocated_columns_being_dealloced - $__internal_1_$__cuda_sm10x_tcgen05_guardrail_trap_phase_invalid_during_alloc)
$__internal_1_$__cuda_sm10x_tcgen05_guardrail_trap_phase_invalid_during_alloc:
[----:B------:R-:W-:Y:S05]  /*9e10*/  BPT.TRAP 0x1 ;  /* 0x000000040000795c */ /* 0x000fea0000300000 */
[----:B------:R-:W-:-:S04]  /*9e20*/  MOV R3, 0x0 ;  /* 0x0000000000037802 */ /* 0x000fc80000000f00 */
[----:B------:R-:W-:Y:S05]  /*9e30*/  RET.REL.NODEC R2 `(_ZN7cutlass13device_kernelINS_4gemm6kernel13GemmUniversalIN4cute5tupleIJiiiiEEENS1_10collective13CollectiveMmaINS1_35MainloopSm100TmaUmmaWarpSpecializedILi54ELi2ELi4ENS5_IJNS4_1CILi1EEESB_SB_EEEEENS5_IJNSA_ILi64EEESE_NSA_ILi32EEEEEENS_12float_e4m3_tENS5_IJlSB_lEEESH_NS5_IJSB_llEEENS4_8TiledMMAINS4_8MMA_AtomIJNS4_10MMA_TraitsINS4_19SM100_MMA_F8F6F4_SSEJSH_SH_fSE_SE_NS4_17integral_constantINS4_4UMMA5MajorELSQ_0EEENSO_ISQ_LSQ_1EEENSO_INSP_7ScaleInELST_0EEESU_EEEEEENS4_6LayoutISC_NS5_IJNSA_ILi0EEESY_SY_EEEEENS5_IJNS4_10UnderscoreES11_S11_EEEEENS4_13SM90_TMA_LOADENS4_14ComposedLayoutINS4_7SwizzleILi1ELi4ELi3EEENS4_18smem_ptr_flag_bitsILi8EEENSX_INS5_IJNSA_ILi8EEESF_EEENS5_IJSF_SB_EEEEEEEvNS4_8identityES14_NS15_INS16_ILi2ELi4ELi3EEES19_NSX_INS5_IJSE_S1A_EEENS5_IJSB_SE_EEEEEEEvS1F_EENS_8epilogue10collective18CollectiveEpilogueINS1M_23Sm100TmaWarpSpecializedILi1ELi1ELi32ELb0ELb0EEEJSG_NS5_IJNSX_ISE_SB_EES1R_EEESH_SI_SH_SI_NS1M_6fusion15FusionCallbacksIS1Q_NS1T_17LinearCombinationISH_fSH_fLNS_15FloatRoundStyleE2EEESG_S1S_JEEENS4_5SM1004TMEM4LOAD26SM100_TMEM_LOAD_16dp32b32xES14_NS15_IS1G_S19_NSX_INS5_IJS1A_SE_EEENS5_IJSE_SB_EEEEEEENS4_39AutoVectorizingCopyWithAssumedAlignmentILi128EEENS4_14SM90_TMA_STOREES26_S28_S28_EEEvvEEEEvNT_6ParamsE) ;  /* 0xffffff6002707950 */ /* 0x000fea0003c3ffff */
        .weak           $__internal_2_$__cuda_sm10x_tcgen05_guardrail_trap_unallocated_columns_being_dealloced
        .type           $__internal_2_$__cuda_sm10x_tcgen05_guardrail_trap_unallocated_columns_being_dealloced,@function
        .size           $__internal_2_$__cuda_sm10x_tcgen05_guardrail_trap_unallocated_columns_being_dealloced,(.L_x_279 - $__internal_2_$__cuda_sm10x_tcgen05_guardrail_trap_unallocated_columns_being_dealloced)
$__internal_2_$__cuda_sm10x_tcgen05_guardrail_trap_unallocated_columns_being_dealloced:
[----:B------:R-:W-:Y:S05]  /*9e40*/  BPT.TRAP 0x1 ;  /* 0x000000040000795c */ /* 0x000fea0000300000 */
[----:B------:R-:W-:-:S04]  /*9e50*/  HFMA2 R3, -RZ, RZ, 0, 0 ;  /* 0x00000000ff037431 */ /* 0x000fc800000001ff */
[----:B------:R-:W-:Y:S05]  /*9e60*/  RET.REL.NODEC R2 `(_ZN7cutlass13device_kernelINS_4gemm6kernel13GemmUniversalIN4cute5tupleIJiiiiEEENS1_10collective13CollectiveMmaINS1_35MainloopSm100TmaUmmaWarpSpecializedILi54ELi2ELi4ENS5_IJNS4_1CILi1EEESB_SB_EEEEENS5_IJNSA_ILi64EEESE_NSA_ILi32EEEEEENS_12float_e4m3_tENS5_IJlSB_lEEESH_NS5_IJSB_llEEENS4_8TiledMMAINS4_8MMA_AtomIJNS4_10MMA_TraitsINS4_19SM100_MMA_F8F6F4_SSEJSH_SH_fSE_SE_NS4_17integral_constantINS4_4UMMA5MajorELSQ_0EEENSO_ISQ_LSQ_1EEENSO_INSP_7ScaleInELST_0EEESU_EEEEEENS4_6LayoutISC_NS5_IJNSA_ILi0EEESY_SY_EEEEENS5_IJNS4_10UnderscoreES11_S11_EEEEENS4_13SM90_TMA_LOADENS4_14ComposedLayoutINS4_7SwizzleILi1ELi4ELi3EEENS4_18smem_ptr_flag_bitsILi8EEENSX_INS5_IJNSA_ILi8EEESF_EEENS5_IJSF_SB_EEEEEEEvNS4_8identityES14_NS15_INS16_ILi2ELi4ELi3EEES19_NSX_INS5_IJSE_S1A_EEENS5_IJSB_SE_EEEEEEEvS1F_EENS_8epilogue10collective18CollectiveEpilogueINS1M_23Sm100TmaWarpSpecializedILi1ELi1ELi32ELb0ELb0EEEJSG_NS5_IJNSX_ISE_SB_EES1R_EEESH_SI_SH_SI_NS1M_6fusion15FusionCallbacksIS1Q_NS1T_17LinearCombinationISH_fSH_fLNS_15FloatRoundStyleE2EEESG_S1S_JEEENS4_5SM1004TMEM4LOAD26SM100_TMEM_LOAD_16dp32b32xES14_NS15_IS1G_S19_NSX_INS5_IJS1A_SE_EEENS5_IJSE_SB_EEEEEEENS4_39AutoVectorizingCopyWithAssumedAlignmentILi128EEENS4_14SM90_TMA_STOREES26_S28_S28_EEEvvEEEEvNT_6ParamsE) ;  /* 0xffffff6002647950 */ /* 0x000fea0003c3ffff */
.L_x_278:
[----:B------:R-:W-:-:S00]  /*9e70*/  BRA `(.L_x_278) ;  /* 0xfffffffc00fc7947 */ /* 0x000fc0000383ffff */
[----:B------:R-:W-:-:S00]  /*9e80*/  NOP ;  /* 0x0000000000007918 */ /* 0x000fc00000000000 */
[----:B------:R-:W-:-:S00]  /*9e90*/  NOP ;  /* 0x0000000000007918 */ /* 0x000fc00000000000 */
[----:B------:R-:W-:-:S00]  /*9ea0*/  NOP ;  /* 0x0000000000007918 */ /* 0x000fc00000000000 */
[----:B------:R-:W-:-:S00]  /*9eb0*/  NOP ;  /* 0x0000000000007918 */ /* 0x000fc00000000000 */
[----:B------:R-:W-:-:S00]  /*9ec0*/  NOP ;  /* 0x0000000000007918 */ /* 0x000fc00000000000 */
[----:B------:R-:W-:-:S00]  /*9ed0*/  NOP ;  /* 0x0000000000007918 */ /* 0x000fc00000000000 */
[----:B------:R-:W-:-:S00]  /*9ee0*/  NOP ;  /* 0x0000000000007918 */ /* 0x000fc00000000000 */
[----:B------:R-:W-:-:S00]  /*9ef0*/  NOP ;  /* 0x0000000000007918 */ /* 0x000fc00000000000 */
.L_x_279:


//--------------------- .nv.global.init           --------------------------
	.section	.nv.global.init,"aw",@progbits
.nv.global.init:
	.type		$str$27,@object
	.size		$str$27,($str$28 - $str$27)
$str$27:
        /*0000*/ 	.byte	0x28, 0x61, 0x64, 0x64, 0x72, 0x65, 0x73, 0x73, 0x20, 0x26, 0x20, 0x6d, 0x61, 0x73, 0x6b, 0x29
        /*0010*/ 	.byte	0x20, 0x3d, 0x3d, 0x20, 0x30, 0x00
	.type		$str$28,@object
	.size		$str$28,($str$26 - $str$28)
$str$28:
        /*0016*/ 	.byte	0x2f, 0x74, 0x6d, 0x70, 0x2f, 0x63, 0x75, 0x74, 0x6c, 0x61, 0x73, 0x73, 0x5f, 0x73, 0x77, 0x65
        /*0026*/ 	.byte	0x65, 0x70, 0x5f, 0x73, 0x72, 0x63, 0x2f, 0x69, 0x6e, 0x63, 0x6c, 0x75, 0x64, 0x65, 0x2f, 0x63
        /*0036*/ 	.byte	0x75, 0x74, 0x65, 0x2f, 0x70, 0x6f, 0x69, 0x6e, 0x74, 0x65, 0x72, 0x5f, 0x66, 0x6c, 0x61, 0x67
        /*0046*/ 	.byte	0x67, 0x65, 0x64, 0x2e, 0x68, 0x70, 0x70, 0x00
	.type		$str$26,@object
	.size		$str$26,($str$25 - $str$26)
$str$26:
        /*004e*/ 	.byte	0x2f, 0x74, 0x6d, 0x70, 0x2f, 0x63, 0x75, 0x74, 0x6c, 0x61, 0x73, 0x73, 0x5f, 0x73, 0x77, 0x65
        /*005e*/ 	.byte	0x65, 0x70, 0x5f, 0x73, 0x72, 0x63, 0x2f, 0x69, 0x6e, 0x63, 0x6c, 0x75, 0x64, 0x65, 0x2f, 0x63
        /*006e*/ 	.byte	0x75, 0x74, 0x65, 0x2f, 0x61, 0x74, 0x6f, 0x6d, 0x2f, 0x63, 0x6f, 0x70, 0x79, 0x5f, 0x74, 0x72
        /*007e*/ 	.byte	0x61, 0x69, 0x74, 0x73, 0x5f, 0x73, 0x6d, 0x31, 0x30, 0x30, 0x2e, 0x68, 0x70, 0x70, 0x00
	.type		$str$25,@object
	.size		$str$25,(__unnamed_1 - $str$25)
$str$25:
        /*008d*/ 	.byte	0x28, 0x28, 0x75, 0x69, 0x6e, 0x74, 0x33, 0x32, 0x5f, 0x74, 0x28, 0x74, 0x68, 0x72, 0x65, 0x61
        /*009d*/ 	.byte	0x64, 0x49, 0x64, 0x78, 0x2e, 0x78, 0x29, 0x20, 0x2f, 0x20, 0x33, 0x32, 0x29, 0x20, 0x25, 0x20
        /*00ad*/ 	.byte	0x34, 0x29, 0x20, 0x3d, 0x3d, 0x20, 0x28, 0x28, 0x28, 0x74, 0x6d, 0x65, 0x6d, 0x5f, 0x61, 0x64
        /*00bd*/ 	.byte	0x64, 0x72, 0x20, 0x3e, 0x3e, 0x20, 0x31, 0x36, 0x29, 0x20, 0x2f, 0x20, 0x33, 0x32, 0x29, 0x20
        /*00cd*/ 	.byte	0x25, 0x20, 0x34, 0x29, 0x00
	.type		__unnamed_1,@object
	.size		__unnamed_1,(__unnamed_2 - __unnamed_1)
__unnamed_1:
        /*00d2*/ 	.byte	0x61, 0x75, 0x74, 0x6f, 0x20, 0x63, 0x75, 0x74, 0x65, 0x3a, 0x3a, 0x61, 0x73, 0x5f, 0x70, 0x6f
        /* <DEDUP_REMOVED lines=24> */
        /*0262*/ 	.byte	0x3c, 0x34, 0x30, 0x39, 0x36, 0x3e, 0x3e, 0x3e, 0x3e, 0x5d, 0x00
	.type		__unnamed_2,@object
	.size		__unnamed_2,(.L_2 - __unnamed_2)
__unnamed_2:
        /* <DEDUP_REMOVED lines=40> */
        /*04ed*/ 	.byte	0x74, 0x65, 0x3a, 0x3a, 0x43, 0x3c, 0x30, 0x3e, 0x3e, 0x3e, 0x3e, 0x5d, 0x00
.L_2:


//--------------------- .nv.shared._ZN7cutlass13device_kernelINS_4gemm6kernel13GemmUniversalIN4cute5tupleIJiiiiEEENS1_10collective13CollectiveMmaINS1_35MainloopSm100TmaUmmaWarpSpecializedILi54ELi2ELi4ENS5_IJNS4_1CILi1EEESB_SB_EEEEENS5_IJNSA_ILi64EEESE_NSA_ILi32EEEEEENS_12float_e4m3_tENS5_IJlSB_lEEESH_NS5_IJSB_llEEENS4_8TiledMMAINS4_8MMA_AtomIJNS4_10MMA_TraitsINS4_19SM100_MMA_F8F6F4_SSEJSH_SH_fSE_SE_NS4_17integral_constantINS4_4UMMA5MajorELSQ_0EEENSO_ISQ_LSQ_1EEENSO_INSP_7ScaleInELST_0EEESU_EEEEEENS4_6LayoutISC_NS5_IJNSA_ILi0EEESY_SY_EEEEENS5_IJNS4_10UnderscoreES11_S11_EEEEENS4_13SM90_TMA_LOADENS4_14ComposedLayoutINS4_7SwizzleILi1ELi4ELi3EEENS4_18smem_ptr_flag_bitsILi8EEENSX_INS5_IJNSA_ILi8EEESF_EEENS5_IJSF_SB_EEEEEEEvNS4_8identityES14_NS15_INS16_ILi2ELi4ELi3EEES19_NSX_INS5_IJSE_S1A_EEENS5_IJSB_SE_EEEEEEEvS1F_EENS_8epilogue10collective18CollectiveEpilogueINS1M_23Sm100TmaWarpSpecializedILi1ELi1ELi32ELb0ELb0EEEJSG_NS5_IJNSX_ISE_SB_EES1R_EEESH_SI_SH_SI_NS1M_6fusion15FusionCallbacksIS1Q_NS1T_17LinearCombinationISH_fSH_fLNS_15FloatRoundStyleE2EEESG_S1S_JEEENS4_5SM1004TMEM4LOAD26SM100_TMEM_LOAD_16dp32b32xES14_NS15_IS1G_S19_NSX_INS5_IJS1A_SE_EEENS5_IJSE_SB_EEEEEEENS4_39AutoVectorizingCopyWithAssumedAlignmentILi128EEENS4_14SM90_TMA_STOREES26_S28_S28_EEEvvEEEEvNT_6ParamsE --------------------------
	.section	.nv.shared._ZN7cutlass13device_kernelINS_4gemm6kernel13GemmUniversalIN4cute5tupleIJiiiiEEENS1_10collective13CollectiveMmaINS1_35MainloopSm100TmaUmmaWarpSpecializedILi54ELi2ELi4ENS5_IJNS4_1CILi1EEESB_SB_EEEEENS5_IJNSA_ILi64EEESE_NSA_ILi32EEEEEENS_12float_e4m3_tENS5_IJlSB_lEEESH_NS5_IJSB_llEEENS4_8TiledMMAINS4_8MMA_AtomIJNS4_10MMA_TraitsINS4_19SM100_MMA_F8F6F4_SSEJSH_SH_fSE_SE_NS4_17integral_constantINS4_4UMMA5MajorELSQ_0EEENSO_ISQ_LSQ_1EEENSO_INSP_7ScaleInELST_0EEESU_EEEEEENS4_6LayoutISC_NS5_IJNSA_ILi0EEESY_SY_EEEEENS5_IJNS4_10UnderscoreES11_S11_EEEEENS4_13SM90_TMA_LOADENS4_14ComposedLayoutINS4_7SwizzleILi1ELi4ELi3EEENS4_18smem_ptr_flag_bitsILi8EEENSX_INS5_IJNSA_ILi8EEESF_EEENS5_IJSF_SB_EEEEEEEvNS4_8identityES14_NS15_INS16_ILi2ELi4ELi3EEES19_NSX_INS5_IJSE_S1A_EEENS5_IJSB_SE_EEEEEEEvS1F_EENS_8epilogue10collective18CollectiveEpilogueINS1M_23Sm100TmaWarpSpecializedILi1ELi1ELi32ELb0ELb0EEEJSG_NS5_IJNSX_ISE_SB_EES1R_EEESH_SI_SH_SI_NS1M_6fusion15FusionCallbacksIS1Q_NS1T_17LinearCombinationISH_fSH_fLNS_15FloatRoundStyleE2EEESG_S1S_JEEENS4_5SM1004TMEM4LOAD26SM100_TMEM_LOAD_16dp32b32xES14_NS15_IS1G_S19_NSX_INS5_IJS1A_SE_EEENS5_IJSE_SB_EEEEEEENS4_39AutoVectorizingCopyWithAssumedAlignmentILi128EEENS4_14SM90_TMA_STOREES26_S28_S28_EEEvvEEEEvNT_6ParamsE,"aw",@nobits
	.sectionflags	@""
	.align	16
	.zero		1024


//--------------------- .nv.shared.reserved.0     --------------------------
	.section	.nv.shared.reserved.0,"aw",@nobits
	.weak		__nv_reservedSMEM_offset_0_alias
	.size		__nv_reservedSMEM_offset_0_alias, 0, 64
	.other		__nv_reservedSMEM_offset_0_alias,@"STO_CUDA_RESERVED_SHARED STV_DEFAULT"
__nv_reservedSMEM_offset_0_alias:
	.zero		0
.nv.shared.reserved.0:
	.zero		64
	.weak		__nv_reservedSMEM_tcgen05_partition
	.type		__nv_reservedSMEM_tcgen05_partition,@object
	.size		__nv_reservedSMEM_tcgen05_partition,(.L_0 - __nv_reservedSMEM_tcgen05_partition)
__nv_reservedSMEM_tcgen05_partition:
	.zero		32
.L_0:


//--------------------- .nv.global                --------------------------
	.section	.nv.global,"aw",@nobits
.nv.global:
	.type		_ZN40_INTERNAL_7f68eab1_4_k_cu_2f63e911_267074cute1_E,@object
	.size		_ZN40_INTERNAL_7f68eab1_4_k_cu_2f63e911_267074cute1_E,(_ZN40_INTERNAL_7f68eab1_4_k_cu_2f63e911_267074cuda3std3__45__cpo6cbeginE - _ZN40_INTERNAL_7f68eab1_4_k_cu_2f63e911_267074cute1_E)
_ZN40_INTERNAL_7f68eab1_4_k_cu_2f63e911_267074cute1_E:
	.zero		1
	.type		_ZN40_INTERNAL_7f68eab1_4_k_cu_2f63e911_267074cuda3std3__45__cpo6cbeginE,@object
	.size		_ZN40_INTERNAL_7f68eab1_4_k_cu_2f63e911_267074cuda3std3__45__cpo6cbeginE,(_ZN40_INTERNAL_7f68eab1_4_k_cu_2f63e911_267074cuda3std3__48in_placeE - _ZN40_INTERNAL_7f68eab1_4_k_cu_2f63e911_267074cuda3std3__45__cpo6cbeginE)
_ZN40_INTERNAL_7f68eab1_4_k_cu_2f63e911_267074cuda3std3__45__cpo6cbeginE:
	.zero		1
	.type		_ZN40_INTERNAL_7f68eab1_4_k_cu_2f63e911_267074cuda3std3__48in_placeE,@object
	.size		_ZN40_INTERNAL_7f68eab1_4_k_cu_2f63e911_267074cuda3std3__48in_placeE,(_ZN40_INTERNAL_7f68eab1_4_k_cu_2f63e911_267074cuda3std6ranges3__45__cpo9iter_moveE - _ZN40_INTERNAL_7f68eab1_4_k_cu_2f63e911_267074cuda3std3__48in_placeE)
_ZN40_INTERNAL_7f68eab1_4_k_cu_2f63e911_267074cuda3std3__48in_placeE:
	.zero		1
	.type		_ZN40_INTERNAL_7f68eab1_4_k_cu_2f63e911_267074cuda3std6ranges3__45__cpo9iter_moveE,@object
	.size		_ZN40_INTERNAL_7f68eab1_4_k_cu_2f63e911_267074cuda3std6ranges3__45__cpo9iter_moveE,(_ZN40_INTERNAL_7f68eab1_4_k_cu_2f63e911_267074cuda3std3__45__cpo5beginE - _ZN40_INTERNAL_7f68eab1_4_k_cu_2f63e911_267074cuda3std6ranges3__45__cpo9iter_moveE)
_ZN40_INTERNAL_7f68eab1_4_k_cu_2f63e911_267074cuda3std6ranges3__45__cpo9iter_moveE:
	.zero		1
	.type		_ZN40_INTERNAL_7f68eab1_4_k_cu_2f63e911_267074cuda3std3__45__cpo5beginE,@object
	.size		_ZN40_INTERNAL_7f68eab1_4_k_cu_2f63e911_267074cuda3std3__45__cpo5beginE,(_ZN40_INTERNAL_7f68eab1_4_k_cu_2f63e911_267074cuda3std3__442_GLOBAL__N__7f68eab1_4_k_cu_2f63e911_267076ignoreE - _ZN40_INTERNAL_7f68eab1_4_k_cu_2f63e911_267074cuda3std3__45__cpo5beginE)
_ZN40_INTERNAL_7f68eab1_4_k_cu_2f63e911_267074cuda3std3__45__cpo5beginE:
	.zero		1
	.type		_ZN40_INTERNAL_7f68eab1_4_k_cu_2f63e911_267074cuda3std3__442_GLOBAL__N__7f68eab1_4_k_cu_2f63e911_267076ignoreE,@object
	.size		_ZN40_INTERNAL_7f68eab1_4_k_cu_2f63e911_267074cuda3std3__442_GLOBAL__N__7f68eab1_4_k_cu_2f63e911_267076ignoreE,(_ZN40_INTERNAL_7f68eab1_4_k_cu_2f63e911_267074cute7productE - _ZN40_INTERNAL_7f68eab1_4_k_cu_2f63e911_267074cuda3std3__442_GLOBAL__N__7f68eab1_4_k_cu_2f63e911_267076ignoreE)
_ZN40_INTERNAL_7f68eab1_4_k_cu_2f63e911_267074cuda3std3__442_GLOBAL__N__7f68eab1_4_k_cu_2f63e911_267076ignoreE:
	.zero		1
	.type		_ZN40_INTERNAL_7f68eab1_4_k_cu_2f63e911_267074cute7productE,@object
	.size		_ZN40_INTERNAL_7f68eab1_4_k_cu_2f63e911_267074cute7productE,(_ZN40_INTERNAL_7f68eab1_4_k_cu_2f63e911_267074cuda3std3__45__cpo3endE - _ZN40_INTERNAL_7f68eab1_4_k_cu_2f63e911_267074cute7productE)
_ZN40_INTERNAL_7f68eab1_4_k_cu_2f63e911_267074cute7productE:
	.zero		1
	.type		_ZN40_INTERNAL_7f68eab1_4_k_cu_2f63e911_267074cuda3std3__45__cpo3endE,@object
	.size		_ZN40_INTERNAL_7f68eab1_4_k_cu_2f63e911_267074cuda3std3__45__cpo3endE,(_ZN40_INTERNAL_7f68eab1_4_k_cu_2f63e911_267074cuda3std3__419piecewise_constructE - _ZN40_INTERNAL_7f68eab1_4_k_cu_2f63e911_267074cuda3std3__45__cpo3endE)
_ZN40_INTERNAL_7f68eab1_4_k_cu_2f63e911_267074cuda3std3__45__cpo3endE:
	.zero		1
	.type		_ZN40_INTERNAL_7f68eab1_4_k_cu_2f63e911_267074cuda3std3__419piecewise_constructE,@object
	.size		_ZN40_INTERNAL_7f68eab1_4_k_cu_2f63e911_267074cuda3std3__419piecewise_constructE,(_ZN40_INTERNAL_7f68eab1_4_k_cu_2f63e911_267074cuda3std3__45__cpo4cendE - _ZN40_INTERNAL_7f68eab1_4_k_cu_2f63e911_267074cuda3std3__419piecewise_constructE)
_ZN40_INTERNAL_7f68eab1_4_k_cu_2f63e911_267074cuda3std3__419piecewise_constructE:
	.zero		1
	.type		_ZN40_INTERNAL_7f68eab1_4_k_cu_2f63e911_267074cuda3std3__45__cpo4cendE,@object
	.size		_ZN40_INTERNAL_7f68eab1_4_k_cu_2f63e911_267074cuda3std3__45__cpo4cendE,(_ZN40_INTERNAL_7f68eab1_4_k_cu_2f63e911_267074cuda3std6ranges3__45__cpo4swapE - _ZN40_INTERNAL_7f68eab1_4_k_cu_2f63e911_267074cuda3std3__45__cpo4cendE)
_ZN40_INTERNAL_7f68eab1_4_k_cu_2f63e911_267074cuda3std3__45__cpo4cendE:
	.zero		1
	.type		_ZN40_INTERNAL_7f68eab1_4_k_cu_2f63e911_267074cuda3std6ranges3__45__cpo4swapE,@object
	.size		_ZN40_INTERNAL_7f68eab1_4_k_cu_2f63e911_267074cuda3std6ranges3__45__cpo4swapE,(.L_10 - _ZN40_INTERNAL_7f68eab1_4_k_cu_2f63e911_267074cuda3std6ranges3__45__cpo4swapE)
_ZN40_INTERNAL_7f68eab1_4_k_cu_2f63e911_267074cuda3std6ranges3__45__cpo4swapE:
	.zero		1
.L_10:


//--------------------- .nv.constant0._ZN7cutlass13device_kernelINS_4gemm6kernel13GemmUniversalIN4cute5tupleIJiiiiEEENS1_10collective13CollectiveMmaINS1_35MainloopSm100TmaUmmaWarpSpecializedILi54ELi2ELi4ENS5_IJNS4_1CILi1EEESB_SB_EEEEENS5_IJNSA_ILi64EEESE_NSA_ILi32EEEEEENS_12float_e4m3_tENS5_IJlSB_lEEESH_NS5_IJSB_llEEENS4_8TiledMMAINS4_8MMA_AtomIJNS4_10MMA_TraitsINS4_19SM100_MMA_F8F6F4_SSEJSH_SH_fSE_SE_NS4_17integral_constantINS4_4UMMA5MajorELSQ_0EEENSO_ISQ_LSQ_1EEENSO_INSP_7ScaleInELST_0EEESU_EEEEEENS4_6LayoutISC_NS5_IJNSA_ILi0EEESY_SY_EEEEENS5_IJNS4_10UnderscoreES11_S11_EEEEENS4_13SM90_TMA_LOADENS4_14ComposedLayoutINS4_7SwizzleILi1ELi4ELi3EEENS4_18smem_ptr_flag_bitsILi8EEENSX_INS5_IJNSA_ILi8EEESF_EEENS5_IJSF_SB_EEEEEEEvNS4_8identityES14_NS15_INS16_ILi2ELi4ELi3EEES19_NSX_INS5_IJSE_S1A_EEENS5_IJSB_SE_EEEEEEEvS1F_EENS_8epilogue10collective18CollectiveEpilogueINS1M_23Sm100TmaWarpSpecializedILi1ELi1ELi32ELb0ELb0EEEJSG_NS5_IJNSX_ISE_SB_EES1R_EEESH_SI_SH_SI_NS1M_6fusion15FusionCallbacksIS1Q_NS1T_17LinearCombinationISH_fSH_fLNS_15FloatRoundStyleE2EEESG_S1S_JEEENS4_5SM1004TMEM4LOAD26SM100_TMEM_LOAD_16dp32b32xES14_NS15_IS1G_S19_NSX_INS5_IJS1A_SE_EEENS5_IJSE_SB_EEEEEEENS4_39AutoVectorizingCopyWithAssumedAlignmentILi128EEENS4_14SM90_TMA_STOREES26_S28_S28_EEEvvEEEEvNT_6ParamsE --------------------------
	.section	.nv.constant0._ZN7cutlass13device_kernelINS_4gemm6kernel13GemmUniversalIN4cute5tupleIJiiiiEEENS1_10collective13CollectiveMmaINS1_35MainloopSm100TmaUmmaWarpSpecializedILi54ELi2ELi4ENS5_IJNS4_1CILi1EEESB_SB_EEEEENS5_IJNSA_ILi64EEESE_NSA_ILi32EEEEEENS_12float_e4m3_tENS5_IJlSB_lEEESH_NS5_IJSB_llEEENS4_8TiledMMAINS4_8MMA_AtomIJNS4_10MMA_TraitsINS4_19SM100_MMA_F8F6F4_SSEJSH_SH_fSE_SE_NS4_17integral_constantINS4_4UMMA5MajorELSQ_0EEENSO_ISQ_LSQ_1EEENSO_INSP_7ScaleInELST_0EEESU_EEEEEENS4_6LayoutISC_NS5_IJNSA_ILi0EEESY_SY_EEEEENS5_IJNS4_10UnderscoreES11_S11_EEEEENS4_13SM90_TMA_LOADENS4_14ComposedLayoutINS4_7SwizzleILi1ELi4ELi3EEENS4_18smem_ptr_flag_bitsILi8EEENSX_INS5_IJNSA_ILi8EEESF_EEENS5_IJSF_SB_EEEEEEEvNS4_8identityES14_NS15_INS16_ILi2ELi4ELi3EEES19_NSX_INS5_IJSE_S1A_EEENS5_IJSB_SE_EEEEEEEvS1F_EENS_8epilogue10collective18CollectiveEpilogueINS1M_23Sm100TmaWarpSpecializedILi1ELi1ELi32ELb0ELb0EEEJSG_NS5_IJNSX_ISE_SB_EES1R_EEESH_SI_SH_SI_NS1M_6fusion15FusionCallbacksIS1Q_NS1T_17LinearCombinationISH_fSH_fLNS_15FloatRoundStyleE2EEESG_S1S_JEEENS4_5SM1004TMEM4LOAD26SM100_TMEM_LOAD_16dp32b32xES14_NS15_IS1G_S19_NSX_INS5_IJS1A_SE_EEENS5_IJSE_SB_EEEEEEENS4_39AutoVectorizingCopyWithAssumedAlignmentILi128EEENS4_14SM90_TMA_STOREES26_S28_S28_EEEvvEEEEvNT_6ParamsE,"a",@progbits
	.sectionflags	@""
	.align	4
.nv.constant0._ZN7cutlass13device_kernelINS_4gemm6kernel13GemmUniversalIN4cute5tupleIJiiiiEEENS1_10collective13CollectiveMmaINS1_35MainloopSm100TmaUmmaWarpSpecializedILi54ELi2ELi4ENS5_IJNS4_1CILi1EEESB_SB_EEEEENS5_IJNSA_ILi64EEESE_NSA_ILi32EEEEEENS_12float_e4m3_tENS5_IJlSB_lEEESH_NS5_IJSB_llEEENS4_8TiledMMAINS4_8MMA_AtomIJNS4_10MMA_TraitsINS4_19SM100_MMA_F8F6F4_SSEJSH_SH_fSE_SE_NS4_17integral_constantINS4_4UMMA5MajorELSQ_0EEENSO_ISQ_LSQ_1EEENSO_INSP_7ScaleInELST_0EEESU_EEEEEENS4_6LayoutISC_NS5_IJNSA_ILi0EEESY_SY_EEEEENS5_IJNS4_10UnderscoreES11_S11_EEEEENS4_13SM90_TMA_LOADENS4_14ComposedLayoutINS4_7SwizzleILi1ELi4ELi3EEENS4_18smem_ptr_flag_bitsILi8EEENSX_INS5_IJNSA_ILi8EEESF_EEENS5_IJSF_SB_EEEEEEEvNS4_8identityES14_NS15_INS16_ILi2ELi4ELi3EEES19_NSX_INS5_IJSE_S1A_EEENS5_IJSB_SE_EEEEEEEvS1F_EENS_8epilogue10collective18CollectiveEpilogueINS1M_23Sm100TmaWarpSpecializedILi1ELi1ELi32ELb0ELb0EEEJSG_NS5_IJNSX_ISE_SB_EES1R_EEESH_SI_SH_SI_NS1M_6fusion15FusionCallbacksIS1Q_NS1T_17LinearCombinationISH_fSH_fLNS_15FloatRoundStyleE2EEESG_S1S_JEEENS4_5SM1004TMEM4LOAD26SM100_TMEM_LOAD_16dp32b32xES14_NS15_IS1G_S19_NSX_INS5_IJS1A_SE_EEENS5_IJSE_SB_EEEEEEENS4_39AutoVectorizingCopyWithAssumedAlignmentILi128EEENS4_14SM90_TMA_STOREES26_S28_S28_EEEvvEEEEvNT_6ParamsE:
	.zero		2944


//--------------------- SYMBOLS --------------------------

	.type		.nv.reservedSmem.offset0,@object
	.size		.nv.reservedSmem.offset0,0x4
	.type		.nv.reservedSmem.cap,@object
	.size		.nv.reservedSmem.cap,0x4
	.type		__assertfail,@function
